	.target	sm_100a

	.elftype	@"ET_EXEC"


//--------------------- .note.nv.tkinfo           --------------------------
	.section	.note.nv.tkinfo,"",@"SHT_NOTE"
	.sectionflags	@"SHF_NOTE_NV_TKINFO"
	.tkinfo
        /*0018*/ 	.word	0x00000002
        /*0030*/ 	.string	""
        /*0030*/ 	.string	"ptxas"
        /*0030*/ 	.string	"Cuda compilation tools, release 13.0, V13.0.88"
        /*0030*/ 	.string	"Build cuda_13.0.r13.0/compiler.36424714_0"
        /*0030*/ 	.string	"-arch sm_100a -m 64 "



//--------------------- .note.nv.cuinfo           --------------------------
	.section	.note.nv.cuinfo,"",@"SHT_NOTE"
	.sectionflags	@"SHF_NOTE_NV_CUINFO"
        /*0018*/ 	.short	0x0002
        /*001a*/ 	.short	0x0064
        /*001c*/ 	.short	0x0082
	.zero		2


//--------------------- .nv.info                  --------------------------
	.section	.nv.info,"",@"SHT_CUDA_INFO"
	.align	4


	//----- nvinfo : EIATTR_REGCOUNT
	.align		4
        /*0000*/ 	.byte	0x04, 0x2f
        /*0002*/ 	.short	(.L_19 - .L_18)
	.align		4
.L_18:
        /*0004*/ 	.word	index@(_ZN7cutlass13device_kernelINS_4gemm6kernel13GemmUniversalIN4cute5tupleIJiiiiEEENS1_10collective13CollectiveMmaINS1_35MainloopSm100TmaUmmaWarpSpecializedILi2ELi2ELi4ENS5_IJNS4_1CILi2EEESB_NSA_ILi1EEEEEEEENS5_IJNSA_ILi64EEENSA_ILi128EEESG_EEENS_10tfloat32_tENS5_IJlSC_lEEESI_SJ_NS4_8TiledMMAINS4_8MMA_AtomIJNS4_17SM100_MMA_TF32_SSISI_SI_fLi64ELi128ELNS4_4UMMA5MajorE0ELSO_0ELNSN_7ScaleInE0ELSP_0EEEEEENS4_6LayoutINS5_IJSC_SC_SC_EEENS5_IJNSA_ILi0EEESU_SU_EEEEENS5_IJNS4_10UnderscoreESX_SX_EEEEENS4_23SM90_TMA_LOAD_MULTICASTENS4_14ComposedLayoutINS4_7SwizzleILi3ELi4ELi3EEENS4_18smem_ptr_flag_bitsILi32EEENSS_INS5_IJNSA_ILi8EEENSA_ILi32EEEEEENS5_IJS17_SC_EEEEEEEvNS4_8identityES10_S1B_vS1C_EENS_8epilogue10collective18CollectiveEpilogueINS1E_23Sm100TmaWarpSpecializedILi4ELi2ELi16ELb1ELb0EEEJSH_NS5_IJNSS_ISF_SC_EENSS_IS17_SC_EEEEESI_SJ_SI_SJ_NS1E_6fusion15FusionCallbacksIS1I_NS1M_17LinearCombinationISI_fSI_fLNS_15FloatRoundStyleE2EEESH_S1L_JEEENS4_5SM1004TMEM4LOAD26SM100_TMEM_LOAD_16dp128b8xENS4_13SM90_TMA_LOADES1B_NS4_17SM75_U32x4_LDSM_NENS4_14SM90_TMA_STOREES1B_NS4_17SM90_U32x4_STSM_NENS4_39AutoVectorizingCopyWithAssumedAlignmentILi128EEEEEEvvEEEEvNT_6ParamsE)
        /*0008*/ 	.word	0x00000050


	//----- nvinfo : EIATTR_FRAME_SIZE
	.align		4
.L_19:
        /*000c*/ 	.byte	0x04, 0x11
        /*000e*/ 	.short	(.L_21 - .L_20)
	.align		4
.L_20:
        /*0010*/ 	.word	index@($__internal_2_$__cuda_sm10x_tcgen05_guardrail_trap_unallocated_columns_being_dealloced)
        /*0014*/ 	.word	0x00000000


	//----- nvinfo : EIATTR_FRAME_SIZE
	.align		4
.L_21:
        /*0018*/ 	.byte	0x04, 0x11
        /*001a*/ 	.short	(.L_23 - .L_22)
	.align		4
.L_22:
        /*001c*/ 	.word	index@($__internal_1_$__cuda_sm10x_tcgen05_guardrail_trap_phase_invalid_during_alloc)
        /*0020*/ 	.word	0x00000000


	//----- nvinfo : EIATTR_FRAME_SIZE
	.align		4
.L_23:
        /*0024*/ 	.byte	0x04, 0x11
        /*0026*/ 	.short	(.L_25 - .L_24)
	.align		4
.L_24:
        /*0028*/ 	.word	index@($__internal_0_$__cuda_sm10x_tcgen05_guardrail_trap_col_being_dealloced_not_returned_by_alloc)
        /*002c*/ 	.word	0x00000000


	//----- nvinfo : EIATTR_FRAME_SIZE
	.align		4
.L_25:
        /*0030*/ 	.byte	0x04, 0x11
        /*0032*/ 	.short	(.L_27 - .L_26)
	.align		4
.L_26:
        /*0034*/ 	.word	index@(_ZN7cutlass13device_kernelINS_4gemm6kernel13GemmUniversalIN4cute5tupleIJiiiiEEENS1_10collective13CollectiveMmaINS1_35MainloopSm100TmaUmmaWarpSpecializedILi2ELi2ELi4ENS5_IJNS4_1CILi2EEESB_NSA_ILi1EEEEEEEENS5_IJNSA_ILi64EEENSA_ILi128EEESG_EEENS_10tfloat32_tENS5_IJlSC_lEEESI_SJ_NS4_8TiledMMAINS4_8MMA_AtomIJNS4_17SM100_MMA_TF32_SSISI_SI_fLi64ELi128ELNS4_4UMMA5MajorE0ELSO_0ELNSN_7ScaleInE0ELSP_0EEEEEENS4_6LayoutINS5_IJSC_SC_SC_EEENS5_IJNSA_ILi0EEESU_SU_EEEEENS5_IJNS4_10UnderscoreESX_SX_EEEEENS4_23SM90_TMA_LOAD_MULTICASTENS4_14ComposedLayoutINS4_7SwizzleILi3ELi4ELi3EEENS4_18smem_ptr_flag_bitsILi32EEENSS_INS5_IJNSA_ILi8EEENSA_ILi32EEEEEENS5_IJS17_SC_EEEEEEEvNS4_8identityES10_S1B_vS1C_EENS_8epilogue10collective18CollectiveEpilogueINS1E_23Sm100TmaWarpSpecializedILi4ELi2ELi16ELb1ELb0EEEJSH_NS5_IJNSS_ISF_SC_EENSS_IS17_SC_EEEEESI_SJ_SI_SJ_NS1E_6fusion15FusionCallbacksIS1I_NS1M_17LinearCombinationISI_fSI_fLNS_15FloatRoundStyleE2EEESH_S1L_JEEENS4_5SM1004TMEM4LOAD26SM100_TMEM_LOAD_16dp128b8xENS4_13SM90_TMA_LOADES1B_NS4_17SM75_U32x4_LDSM_NENS4_14SM90_TMA_STOREES1B_NS4_17SM90_U32x4_STSM_NENS4_39AutoVectorizingCopyWithAssumedAlignmentILi128EEEEEEvvEEEEvNT_6ParamsE)
        /*0038*/ 	.word	0x00000000


	//----- nvinfo : EIATTR_MIN_STACK_SIZE
	.align		4
.L_27:
        /*003c*/ 	.byte	0x04, 0x12
        /*003e*/ 	.short	(.L_29 - .L_28)
	.align		4
.L_28:
        /*0040*/ 	.word	index@(_ZN7cutlass13device_kernelINS_4gemm6kernel13GemmUniversalIN4cute5tupleIJiiiiEEENS1_10collective13CollectiveMmaINS1_35MainloopSm100TmaUmmaWarpSpecializedILi2ELi2ELi4ENS5_IJNS4_1CILi2EEESB_NSA_ILi1EEEEEEEENS5_IJNSA_ILi64EEENSA_ILi128EEESG_EEENS_10tfloat32_tENS5_IJlSC_lEEESI_SJ_NS4_8TiledMMAINS4_8MMA_AtomIJNS4_17SM100_MMA_TF32_SSISI_SI_fLi64ELi128ELNS4_4UMMA5MajorE0ELSO_0ELNSN_7ScaleInE0ELSP_0EEEEEENS4_6LayoutINS5_IJSC_SC_SC_EEENS5_IJNSA_ILi0EEESU_SU_EEEEENS5_IJNS4_10UnderscoreESX_SX_EEEEENS4_23SM90_TMA_LOAD_MULTICASTENS4_14ComposedLayoutINS4_7SwizzleILi3ELi4ELi3EEENS4_18smem_ptr_flag_bitsILi32EEENSS_INS5_IJNSA_ILi8EEENSA_ILi32EEEEEENS5_IJS17_SC_EEEEEEEvNS4_8identityES10_S1B_vS1C_EENS_8epilogue10collective18CollectiveEpilogueINS1E_23Sm100TmaWarpSpecializedILi4ELi2ELi16ELb1ELb0EEEJSH_NS5_IJNSS_ISF_SC_EENSS_IS17_SC_EEEEESI_SJ_SI_SJ_NS1E_6fusion15FusionCallbacksIS1I_NS1M_17LinearCombinationISI_fSI_fLNS_15FloatRoundStyleE2EEESH_S1L_JEEENS4_5SM1004TMEM4LOAD26SM100_TMEM_LOAD_16dp128b8xENS4_13SM90_TMA_LOADES1B_NS4_17SM75_U32x4_LDSM_NENS4_14SM90_TMA_STOREES1B_NS4_17SM90_U32x4_STSM_NENS4_39AutoVectorizingCopyWithAssumedAlignmentILi128EEEEEEvvEEEEvNT_6ParamsE)
        /*0044*/ 	.word	0x00000000
.L_29:


//--------------------- .nv.compat                --------------------------
	.section	.nv.compat,"",@"SHT_CUDA_COMPAT_INFO"
	.align	4
        /*0000*/ 	.byte	0x02, 0x09, 0x01, 0x00, 0x02, 0x02, 0x02, 0x00, 0x02, 0x05, 0x05, 0x00, 0x03, 0x07, 0x01, 0x01
        /*0010*/ 	.byte	0x02, 0x03, 0x01, 0x00, 0x02, 0x06, 0x01, 0x00, 0x04, 0x0b, 0x08, 0x00, 0x09, 0x00, 0x00, 0x00
        /*0020*/ 	.byte	0x00, 0x00, 0x00, 0x00


//--------------------- .nv.info._ZN7cutlass13device_kernelINS_4gemm6kernel13GemmUniversalIN4cute5tupleIJiiiiEEENS1_10collective13CollectiveMmaINS1_35MainloopSm100TmaUmmaWarpSpecializedILi2ELi2ELi4ENS5_IJNS4_1CILi2EEESB_NSA_ILi1EEEEEEEENS5_IJNSA_ILi64EEENSA_ILi128EEESG_EEENS_10tfloat32_tENS5_IJlSC_lEEESI_SJ_NS4_8TiledMMAINS4_8MMA_AtomIJNS4_17SM100_MMA_TF32_SSISI_SI_fLi64ELi128ELNS4_4UMMA5MajorE0ELSO_0ELNSN_7ScaleInE0ELSP_0EEEEEENS4_6LayoutINS5_IJSC_SC_SC_EEENS5_IJNSA_ILi0EEESU_SU_EEEEENS5_IJNS4_10UnderscoreESX_SX_EEEEENS4_23SM90_TMA_LOAD_MULTICASTENS4_14ComposedLayoutINS4_7SwizzleILi3ELi4ELi3EEENS4_18smem_ptr_flag_bitsILi32EEENSS_INS5_IJNSA_ILi8EEENSA_ILi32EEEEEENS5_IJS17_SC_EEEEEEEvNS4_8identityES10_S1B_vS1C_EENS_8epilogue10collective18CollectiveEpilogueINS1E_23Sm100TmaWarpSpecializedILi4ELi2ELi16ELb1ELb0EEEJSH_NS5_IJNSS_ISF_SC_EENSS_IS17_SC_EEEEESI_SJ_SI_SJ_NS1E_6fusion15FusionCallbacksIS1I_NS1M_17LinearCombinationISI_fSI_fLNS_15FloatRoundStyleE2EEESH_S1L_JEEENS4_5SM1004TMEM4LOAD26SM100_TMEM_LOAD_16dp128b8xENS4_13SM90_TMA_LOADES1B_NS4_17SM75_U32x4_LDSM_NENS4_14SM90_TMA_STOREES1B_NS4_17SM90_U32x4_STSM_NENS4_39AutoVectorizingCopyWithAssumedAlignmentILi128EEEEEEvvEEEEvNT_6ParamsE --------------------------
	.section	.nv.info._ZN7cutlass13device_kernelINS_4gemm6kernel13GemmUniversalIN4cute5tupleIJiiiiEEENS1_10collective13CollectiveMmaINS1_35MainloopSm100TmaUmmaWarpSpecializedILi2ELi2ELi4ENS5_IJNS4_1CILi2EEESB_NSA_ILi1EEEEEEEENS5_IJNSA_ILi64EEENSA_ILi128EEESG_EEENS_10tfloat32_tENS5_IJlSC_lEEESI_SJ_NS4_8TiledMMAINS4_8MMA_AtomIJNS4_17SM100_MMA_TF32_SSISI_SI_fLi64ELi128ELNS4_4UMMA5MajorE0ELSO_0ELNSN_7ScaleInE0ELSP_0EEEEEENS4_6LayoutINS5_IJSC_SC_SC_EEENS5_IJNSA_ILi0EEESU_SU_EEEEENS5_IJNS4_10UnderscoreESX_SX_EEEEENS4_23SM90_TMA_LOAD_MULTICASTENS4_14ComposedLayoutINS4_7SwizzleILi3ELi4ELi3EEENS4_18smem_ptr_flag_bitsILi32EEENSS_INS5_IJNSA_ILi8EEENSA_ILi32EEEEEENS5_IJS17_SC_EEEEEEEvNS4_8identityES10_S1B_vS1C_EENS_8epilogue10collective18CollectiveEpilogueINS1E_23Sm100TmaWarpSpecializedILi4ELi2ELi16ELb1ELb0EEEJSH_NS5_IJNSS_ISF_SC_EENSS_IS17_SC_EEEEESI_SJ_SI_SJ_NS1E_6fusion15FusionCallbacksIS1I_NS1M_17LinearCombinationISI_fSI_fLNS_15FloatRoundStyleE2EEESH_S1L_JEEENS4_5SM1004TMEM4LOAD26SM100_TMEM_LOAD_16dp128b8xENS4_13SM90_TMA_LOADES1B_NS4_17SM75_U32x4_LDSM_NENS4_14SM90_TMA_STOREES1B_NS4_17SM90_U32x4_STSM_NENS4_39AutoVectorizingCopyWithAssumedAlignmentILi128EEEEEEvvEEEEvNT_6ParamsE,"",@"SHT_CUDA_INFO"
	.sectionflags	@""
	.align	4


	//----- nvinfo : EIATTR_CUDA_API_VERSION
	.align		4
        /*0000*/ 	.byte	0x04, 0x37
        /*0002*/ 	.short	(.L_31 - .L_30)
.L_30:
        /*0004*/ 	.word	0x00000082


	//----- nvinfo : EIATTR_KPARAM_INFO
	.align		4
.L_31:
        /*0008*/ 	.byte	0x04, 0x17
        /*000a*/ 	.short	(.L_33 - .L_32)
.L_32:
        /*000c*/ 	.word	0x00000000
        /*0010*/ 	.short	0x0000
        /*0012*/ 	.short	0x0000
        /*0014*/ 	.byte	0x00, 0xf0, 0x01, 0x20


	//----- nvinfo : EIATTR_AT_ENTRY_FRAGMENTS
	.align		4
.L_33:
        /*0018*/ 	.byte	0x04, 0x4f
        /*001a*/ 	.short	(.L_35 - .L_34)


	//   ....[0]....
.L_34:
        /*001c*/ 	.word	0x00000006


	//----- nvinfo : EIATTR_RESERVED_SMEM_USED
	.align		4
.L_35:
        /*0020*/ 	.byte	0x01, 0x41
	.zero		2


	//----- nvinfo : EIATTR_SPARSE_MMA_MASK
	.align		4
        /*0024*/ 	.byte	0x03, 0x50
        /*0026*/ 	.short	0x0000


	//----- nvinfo : EIATTR_TCGEN05_1CTA_USED
	.align		4
        /*0028*/ 	.byte	0x01, 0x51
	.zero		2


	//----- nvinfo : EIATTR_MAXREG_COUNT
	.align		4
        /*002c*/ 	.byte	0x03, 0x1b
        /*002e*/ 	.short	0x00ff


	//----- nvinfo : EIATTR_NUM_BARRIERS
	.align		4
        /*0030*/ 	.byte	0x02, 0x4c
        /*0032*/ 	.byte	0x07
	.zero		1


	//----- nvinfo : EIATTR_EXTERNS
	.align		4
        /*0034*/ 	.byte	0x04, 0x0f
        /*0036*/ 	.short	(.L_37 - .L_36)


	//   ....[0]....
	.align		4
.L_36:
        /*0038*/ 	.word	index@(__assertfail)


	//----- nvinfo : EIATTR_MERCURY_ISA_VERSION
	.align		4
.L_37:
        /*003c*/ 	.byte	0x03, 0x5f
        /*003e*/ 	.short	0x0101


	//----- nvinfo : EIATTR_INT_WARP_WIDE_INSTR_OFFSETS
	.align		4
        /*0040*/ 	.byte	0x04, 0x31
        /*0042*/ 	.short	(.L_39 - .L_38)


	//   ....[0]....
.L_38:
        /*0044*/ 	.word	0x000046a0


	//   ....[1]....
        /*0048*/ 	.word	0x000046d0


	//   ....[2]....
        /*004c*/ 	.word	0x000046f0


	//   ....[3]....
        /*0050*/ 	.word	0x00005230


	//   ....[4]....
        /*0054*/ 	.word	0x000052a0


	//   ....[5]....
        /*0058*/ 	.word	0x00005390


	//   ....[6]....
        /*005c*/ 	.word	0x00005410


	//   ....[7]....
        /*0060*/ 	.word	0x00005510


	//   ....[8]....
        /*0064*/ 	.word	0x00005590


	//   ....[9]....
        /*0068*/ 	.word	0x00005680


	//   ....[10]....
        /*006c*/ 	.word	0x00005730


	//----- nvinfo : EIATTR_COOP_GROUP_MASK_REGIDS
	.align		4
.L_39:
        /*0070*/ 	.byte	0x04, 0x29
        /*0072*/ 	.short	(.L_41 - .L_40)


	//   ....[0]....
.L_40:
        /*0074*/ 	.word	0xffffffff


	//   ....[1]....
        /*0078*/ 	.word	0xffffffff


	//   ....[2]....
        /*007c*/ 	.word	0xffffffff


	//   ....[3]....
        /*0080*/ 	.word	0xffffffff


	//   ....[4]....
        /*0084*/ 	.word	0xffffffff


	//   ....[5]....
        /*0088*/ 	.word	0xffffffff


	//   ....[6]....
        /*008c*/ 	.word	0xffffffff


	//   ....[7]....
        /*0090*/ 	.word	0xffffffff


	//   ....[8]....
        /*0094*/ 	.word	0xffffffff


	//   ....[9]....
        /*0098*/ 	.word	0xffffffff


	//   ....[10]....
        /*009c*/ 	.word	0xffffffff


	//   ....[11]....
        /*00a0*/ 	.word	0xffffffff


	//   ....[12]....
        /*00a4*/ 	.word	0xffffffff


	//   ....[13]....
        /*00a8*/ 	.word	0xffffffff


	//----- nvinfo : EIATTR_COOP_GROUP_INSTR_OFFSETS
	.align		4
.L_41:
        /*00ac*/ 	.byte	0x04, 0x28
        /*00ae*/ 	.short	(.L_43 - .L_42)


	//   ....[0]....
.L_42:
        /*00b0*/ 	.word	0x00000080


	//   ....[1]....
        /*00b4*/ 	.word	0x000004e0


	//   ....[2]....
        /*00b8*/ 	.word	0x00000650


	//   ....[3]....
        /*00bc*/ 	.word	0x000007f0


	//   ....[4]....
        /*00c0*/ 	.word	0x000008f0


	//   ....[5]....
        /*00c4*/ 	.word	0x00000a60


	//   ....[6]....
        /*00c8*/ 	.word	0x00000c00


	//   ....[7]....
        /*00cc*/ 	.word	0x00000db0


	//   ....[8]....
        /*00d0*/ 	.word	0x00002630


	//   ....[9]....
        /*00d4*/ 	.word	0x000033d0


	//   ....[10]....
        /*00d8*/ 	.word	0x000035e0


	//   ....[11]....
        /*00dc*/ 	.word	0x00003610


	//   ....[12]....
        /*00e0*/ 	.word	0x00004570


	//   ....[13]....
        /*00e4*/ 	.word	0x000047b0


	//----- nvinfo : EIATTR_VRC_CTA_INIT_COUNT
	.align		4
.L_43:
        /*00e8*/ 	.byte	0x02, 0x4a
        /*00ea*/ 	.byte	0x80
	.zero		1


	//----- nvinfo : EIATTR_SYSCALL_OFFSETS
	.align		4
        /*00ec*/ 	.byte	0x04, 0x46
        /*00ee*/ 	.short	(.L_45 - .L_44)


	//   ....[0]....
.L_44:
        /*00f0*/ 	.word	0x000063e0


	//   ....[1]....
        /*00f4*/ 	.word	0x000064d0


	//   ....[2]....
        /*00f8*/ 	.word	0x00006d60


	//   ....[3]....
        /*00fc*/ 	.word	0x00007720


	//   ....[4]....
        /*0100*/ 	.word	0x00008090


	//   ....[5]....
        /*0104*/ 	.word	0x00008a00


	//----- nvinfo : EIATTR_MBARRIER_INSTR_OFFSETS
	.align		4
.L_45:
        /*0108*/ 	.byte	0x04, 0x39
        /*010a*/ 	.short	(.L_47 - .L_46)


	//   ....[0]....
.L_46:
        /*010c*/ 	.word	0x00000600
        /*0110*/ 	.word	0x000000ff
        /*0114*/ 	.word	0x00000000
        /*0118*/ 	.short	0x0100
        /*011a*/ 	.byte	0x04
	.zero		1


	//   ....[1]....
        /*011c*/ 	.word	0x00000610
        /*0120*/ 	.word	0x000000ff
        /*0124*/ 	.word	0x00000010
        /*0128*/ 	.short	0x0100
        /*012a*/ 	.byte	0x04
	.zero		1


	//   ....[2]....
        /*012c*/ 	.word	0x00000620
        /*0130*/ 	.word	0x000000ff
        /*0134*/ 	.word	0x00000008
        /*0138*/ 	.short	0x0100
        /*013a*/ 	.byte	0x04
	.zero		1


	//   ....[3]....
        /*013c*/ 	.word	0x00000630
        /*0140*/ 	.word	0x000000ff
        /*0144*/ 	.word	0x00000018
        /*0148*/ 	.short	0x0100
        /*014a*/ 	.byte	0x04
	.zero		1


	//   ....[4]....
        /*014c*/ 	.word	0x00000760
        /*0150*/ 	.word	0x000000ff
        /*0154*/ 	.word	0x00000020
        /*0158*/ 	.short	0x0100
        /*015a*/ 	.byte	0x04
	.zero		1


	//   ....[5]....
        /*015c*/ 	.word	0x00000770
        /*0160*/ 	.word	0x000000ff
        /*0164*/ 	.word	0x00000040
        /*0168*/ 	.short	0x0100
        /*016a*/ 	.byte	0x04
	.zero		1


	//   ....[6]....
        /*016c*/ 	.word	0x00000780
        /*0170*/ 	.word	0x000000ff
        /*0174*/ 	.word	0x00000028
        /*0178*/ 	.short	0x0100
        /*017a*/ 	.byte	0x04
	.zero		1


	//   ....[7]....
        /*017c*/ 	.word	0x00000790
        /*0180*/ 	.word	0x000000ff
        /*0184*/ 	.word	0x00000048
        /*0188*/ 	.short	0x0100
        /*018a*/ 	.byte	0x04
	.zero		1


	//   ....[8]....
        /*018c*/ 	.word	0x000007a0
        /*0190*/ 	.word	0x000000ff
        /*0194*/ 	.word	0x00000030
        /*0198*/ 	.short	0x0100
        /*019a*/ 	.byte	0x04
	.zero		1


	//   ....[9]....
        /*019c*/ 	.word	0x000007b0
        /*01a0*/ 	.word	0x000000ff
        /*01a4*/ 	.word	0x00000050
        /*01a8*/ 	.short	0x0100
        /*01aa*/ 	.byte	0x04
	.zero		1


	//   ....[10]....
        /*01ac*/ 	.word	0x000007c0
        /*01b0*/ 	.word	0x000000ff
        /*01b4*/ 	.word	0x00000038
        /*01b8*/ 	.short	0x0100
        /*01ba*/ 	.byte	0x04
	.zero		1


	//   ....[11]....
        /*01bc*/ 	.word	0x000007d0
        /*01c0*/ 	.word	0x000000ff
        /*01c4*/ 	.word	0x00000058
        /*01c8*/ 	.short	0x0100
        /*01ca*/ 	.byte	0x04
	.zero		1


	//   ....[12]....
        /*01cc*/ 	.word	0x000008c0
        /*01d0*/ 	.word	0x000000ff
        /*01d4*/ 	.word	0x00000060
        /*01d8*/ 	.short	0x0100
        /*01da*/ 	.byte	0x06
	.zero		1


	//   ....[13]....
        /*01dc*/ 	.word	0x000008d0
        /*01e0*/ 	.word	0x000000ff
        /*01e4*/ 	.word	0x00000068
        /*01e8*/ 	.short	0x0100
        /*01ea*/ 	.byte	0x06
	.zero		1


	//   ....[14]....
        /*01ec*/ 	.word	0x00000a10
        /*01f0*/ 	.word	0x000000ff
        /*01f4*/ 	.word	0x00000070
        /*01f8*/ 	.short	0x0100
        /*01fa*/ 	.byte	0x06
	.zero		1


	//   ....[15]....
        /*01fc*/ 	.word	0x00000a20
        /*0200*/ 	.word	0x000000ff
        /*0204*/ 	.word	0x00000080
        /*0208*/ 	.short	0x0100
        /*020a*/ 	.byte	0x06
	.zero		1


	//   ....[16]....
        /*020c*/ 	.word	0x00000a30
        /*0210*/ 	.word	0x000000ff
        /*0214*/ 	.word	0x00000078
        /*0218*/ 	.short	0x0100
        /*021a*/ 	.byte	0x06
	.zero		1


	//   ....[17]....
        /*021c*/ 	.word	0x00000a40
        /*0220*/ 	.word	0x000000ff
        /*0224*/ 	.word	0x00000088
        /*0228*/ 	.short	0x0100
        /*022a*/ 	.byte	0x06
	.zero		1


	//   ....[18]....
        /*022c*/ 	.word	0x00000b70
        /*0230*/ 	.word	0x000000ff
        /*0234*/ 	.word	0x00000090
        /*0238*/ 	.short	0x0100
        /*023a*/ 	.byte	0x04
	.zero		1


	//   ....[19]....
        /*023c*/ 	.word	0x00000b80
        /*0240*/ 	.word	0x000000ff
        /*0244*/ 	.word	0x000000b0
        /*0248*/ 	.short	0x0100
        /*024a*/ 	.byte	0x04
	.zero		1


	//   ....[20]....
        /*024c*/ 	.word	0x00000b90
        /*0250*/ 	.word	0x000000ff
        /*0254*/ 	.word	0x00000098
        /*0258*/ 	.short	0x0100
        /*025a*/ 	.byte	0x04
	.zero		1


	//   ....[21]....
        /*025c*/ 	.word	0x00000ba0
        /*0260*/ 	.word	0x000000ff
        /*0264*/ 	.word	0x000000b8
        /*0268*/ 	.short	0x0100
        /*026a*/ 	.byte	0x04
	.zero		1


	//   ....[22]....
        /*026c*/ 	.word	0x00000bb0
        /*0270*/ 	.word	0x000000ff
        /*0274*/ 	.word	0x000000a0
        /*0278*/ 	.short	0x0100
        /*027a*/ 	.byte	0x04
	.zero		1


	//   ....[23]....
        /*027c*/ 	.word	0x00000bc0
        /*0280*/ 	.word	0x000000ff
        /*0284*/ 	.word	0x000000c0
        /*0288*/ 	.short	0x0100
        /*028a*/ 	.byte	0x04
	.zero		1


	//   ....[24]....
        /*028c*/ 	.word	0x00000bd0
        /*0290*/ 	.word	0x000000ff
        /*0294*/ 	.word	0x000000a8
        /*0298*/ 	.short	0x0100
        /*029a*/ 	.byte	0x04
	.zero		1


	//   ....[25]....
        /*029c*/ 	.word	0x00000be0
        /*02a0*/ 	.word	0x000000ff
        /*02a4*/ 	.word	0x000000c8
        /*02a8*/ 	.short	0x0100
        /*02aa*/ 	.byte	0x04
	.zero		1


	//   ....[26]....
        /*02ac*/ 	.word	0x00000cd0
        /*02b0*/ 	.word	0x000000ff
        /*02b4*/ 	.word	0x000000d0
        /*02b8*/ 	.short	0x0100
        /*02ba*/ 	.byte	0x04
	.zero		1


	//   ....[27]....
        /*02bc*/ 	.word	0x00000ce0
        /*02c0*/ 	.word	0x000000ff
        /*02c4*/ 	.word	0x000000e0
        /*02c8*/ 	.short	0x0100
        /*02ca*/ 	.byte	0x04
	.zero		1


	//   ....[28]....
        /*02cc*/ 	.word	0x00000cf0
        /*02d0*/ 	.word	0x000000ff
        /*02d4*/ 	.word	0x000000d8
        /*02d8*/ 	.short	0x0100
        /*02da*/ 	.byte	0x04
	.zero		1


	//   ....[29]....
        /*02dc*/ 	.word	0x00000d00
        /*02e0*/ 	.word	0x000000ff
        /*02e4*/ 	.word	0x000000e8
        /*02e8*/ 	.short	0x0100
        /*02ea*/ 	.byte	0x04
	.zero		1


	//   ....[30]....
        /*02ec*/ 	.word	0x000019a0
        /*02f0*/ 	.word	0x00000000
        /*02f4*/ 	.word	0x000000e0
        /*02f8*/ 	.short	0x010a
        /*02fa*/ 	.byte	0xff
	.zero		1


	//   ....[31]....
        /*02fc*/ 	.word	0x000019d0
        /*0300*/ 	.word	0x00000000
        /*0304*/ 	.word	0x000000d0
        /*0308*/ 	.short	0x0101
        /*030a*/ 	.byte	0xff
	.zero		1


	//   ....[32]....
        /*030c*/ 	.word	0x00001ab0
        /*0310*/ 	.word	0x000000ff
        /*0314*/ 	.word	0x00000010
        /*0318*/ 	.short	0x010a
        /*031a*/ 	.byte	0x04
	.zero		1


	//   ....[33]....
        /*031c*/ 	.word	0x00001b30
        /*0320*/ 	.word	0x000000ff
        /*0324*/ 	.word	0x00000010
        /*0328*/ 	.short	0x010a
        /*032a*/ 	.byte	0x39
	.zero		1


	//   ....[34]....
        /*032c*/ 	.word	0x00001c70
        /*0330*/ 	.word	0x000000ff
        /*0334*/ 	.word	0x00000010
        /*0338*/ 	.short	0x010a
        /*033a*/ 	.byte	0x04
	.zero		1


	//   ....[35]....
        /*033c*/ 	.word	0x00002070
        /*0340*/ 	.word	0x000000ff
        /*0344*/ 	.word	0x00000068
        /*0348*/ 	.short	0x0101
        /*034a*/ 	.byte	0x16
	.zero		1


	//   ....[36]....
        /*034c*/ 	.word	0x00002090
        /*0350*/ 	.word	0x000000ff
        /*0354*/ 	.word	0x00000010
        /*0358*/ 	.short	0x010a
        /*035a*/ 	.byte	0x04
	.zero		1


	//   ....[37]....
        /*035c*/ 	.word	0x00002110
        /*0360*/ 	.word	0x000000ff
        /*0364*/ 	.word	0x00000010
        /*0368*/ 	.short	0x010a
        /*036a*/ 	.byte	0x39
	.zero		1


	//   ....[38]....
        /*036c*/ 	.word	0x00002250
        /*0370*/ 	.word	0x000000ff
        /*0374*/ 	.word	0x00000010
        /*0378*/ 	.short	0x010a
        /*037a*/ 	.byte	0x04
	.zero		1


	//   ....[39]....
        /*037c*/ 	.word	0x00002660
        /*0380*/ 	.word	0x00000003
        /*0384*/ 	.word	0x00000070
        /*0388*/ 	.short	0x010a
        /*038a*/ 	.byte	0xff
	.zero		1


	//   ....[40]....
        /*038c*/ 	.word	0x000027b0
        /*0390*/ 	.word	0x00000000
        /*0394*/ 	.word	0x00000000
        /*0398*/ 	.short	0x0101
        /*039a*/ 	.byte	0xff
	.zero		1


	//   ....[41]....
        /*039c*/ 	.word	0x00002d70
        /*03a0*/ 	.word	0x000000ff
        /*03a4*/ 	.word	0x00000000
        /*03a8*/ 	.short	0x010a
        /*03aa*/ 	.byte	0x04
	.zero		1


	//   ....[42]....
        /*03ac*/ 	.word	0x00002e10
        /*03b0*/ 	.word	0x00000000
        /*03b4*/ 	.word	0x00000000
        /*03b8*/ 	.short	0x010a
        /*03ba*/ 	.byte	0xff
	.zero		1


	//   ....[43]....
        /*03bc*/ 	.word	0x00002f30
        /*03c0*/ 	.word	0x00000002
        /*03c4*/ 	.word	0x000000d0
        /*03c8*/ 	.short	0x010a
        /*03ca*/ 	.byte	0xff
	.zero		1


	//   ....[44]....
        /*03cc*/ 	.word	0x00002fa0
        /*03d0*/ 	.word	0x00000002
        /*03d4*/ 	.word	0x00000000
        /*03d8*/ 	.short	0x0101
        /*03da*/ 	.byte	0xff
	.zero		1


	//   ....[45]....
        /*03dc*/ 	.word	0x00002fc0
        /*03e0*/ 	.word	0x000000ff
        /*03e4*/ 	.word	0x00000080
        /*03e8*/ 	.short	0x010a
        /*03ea*/ 	.byte	0x04
	.zero		1


	//   ....[46]....
        /*03ec*/ 	.word	0x000030e0
        /*03f0*/ 	.word	0x00000002
        /*03f4*/ 	.word	0x00000070
        /*03f8*/ 	.short	0x010a
        /*03fa*/ 	.byte	0xff
	.zero		1


	//   ....[47]....
        /*03fc*/ 	.word	0x000031e0
        /*0400*/ 	.word	0x00000002
        /*0404*/ 	.word	0x00000000
        /*0408*/ 	.short	0x0101
        /*040a*/ 	.byte	0xff
	.zero		1


	//   ....[48]....
        /*040c*/ 	.word	0x00003270
        /*0410*/ 	.word	0x000000ff
        /*0414*/ 	.word	0x00000080
        /*0418*/ 	.short	0x0106
        /*041a*/ 	.byte	0x04
	.zero		1


	//   ....[49]....
        /*041c*/ 	.word	0x00003290
        /*0420*/ 	.word	0x000000ff
        /*0424*/ 	.word	0x00000080
        /*0428*/ 	.short	0x010a
        /*042a*/ 	.byte	0x04
	.zero		1


	//   ....[50]....
        /*042c*/ 	.word	0x00003320
        /*0430*/ 	.word	0x000000ff
        /*0434*/ 	.word	0x00000080
        /*0438*/ 	.short	0x0106
        /*043a*/ 	.byte	0x07
	.zero		1


	//   ....[51]....
        /*043c*/ 	.word	0x00003360
        /*0440*/ 	.word	0x00000000
        /*0444*/ 	.word	0x00000080
        /*0448*/ 	.short	0x010a
        /*044a*/ 	.byte	0xff
	.zero		1


	//   ....[52]....
        /*044c*/ 	.word	0x00003880
        /*0450*/ 	.word	0x00000000
        /*0454*/ 	.word	0x00000070
        /*0458*/ 	.short	0x010a
        /*045a*/ 	.byte	0xff
	.zero		1


	//   ....[53]....
        /*045c*/ 	.word	0x000039a0
        /*0460*/ 	.word	0x00000003
        /*0464*/ 	.word	0x00000000
        /*0468*/ 	.short	0x0101
        /*046a*/ 	.byte	0xff
	.zero		1


	//   ....[54]....
        /*046c*/ 	.word	0x000039b0
        /*0470*/ 	.word	0x000000ff
        /*0474*/ 	.word	0x00000000
        /*0478*/ 	.short	0x010a
        /*047a*/ 	.byte	0x04
	.zero		1


	//   ....[55]....
        /*047c*/ 	.word	0x00003a00
        /*0480*/ 	.word	0x000000ff
        /*0484*/ 	.word	0x000000b0
        /*0488*/ 	.short	0x010a
        /*048a*/ 	.byte	0x05
	.zero		1


	//   ....[56]....
        /*048c*/ 	.word	0x00003b10
        /*0490*/ 	.word	0x000000ff
        /*0494*/ 	.word	0x00000000
        /*0498*/ 	.short	0x010a
        /*049a*/ 	.byte	0x05
	.zero		1


	//   ....[57]....
        /*049c*/ 	.word	0x00003c60
        /*04a0*/ 	.word	0x000000ff
        /*04a4*/ 	.word	0x00000000
        /*04a8*/ 	.short	0x010a
        /*04aa*/ 	.byte	0x07
	.zero		1


	//   ....[58]....
        /*04ac*/ 	.word	0x000043a0
        /*04b0*/ 	.word	0x000000ff
        /*04b4*/ 	.word	0x00000000
        /*04b8*/ 	.short	0x010a
        /*04ba*/ 	.byte	0x04
	.zero		1


	//   ....[59]....
        /*04bc*/ 	.word	0x00004430
        /*04c0*/ 	.word	0x000000ff
        /*04c4*/ 	.word	0x00000000
        /*04c8*/ 	.short	0x010a
        /*04ca*/ 	.byte	0x05
	.zero		1


	//   ....[60]....
        /*04cc*/ 	.word	0x000044c0
        /*04d0*/ 	.word	0x000000ff
        /*04d4*/ 	.word	0x00000000
        /*04d8*/ 	.short	0x010a
        /*04da*/ 	.byte	0x05
	.zero		1


	//   ....[61]....
        /*04dc*/ 	.word	0x00004550
        /*04e0*/ 	.word	0x000000ff
        /*04e4*/ 	.word	0x00000000
        /*04e8*/ 	.short	0x010a
        /*04ea*/ 	.byte	0x04
	.zero		1


	//   ....[62]....
        /*04ec*/ 	.word	0x00004a30
        /*04f0*/ 	.word	0x0000000c
        /*04f4*/ 	.word	0x00000070
        /*04f8*/ 	.short	0x010a
        /*04fa*/ 	.byte	0xff
	.zero		1


	//   ....[63]....
        /*04fc*/ 	.word	0x00004ba0
        /*0500*/ 	.word	0x00000000
        /*0504*/ 	.word	0x00000000
        /*0508*/ 	.short	0x0101
        /*050a*/ 	.byte	0xff
	.zero		1


	//   ....[64]....
        /*050c*/ 	.word	0x00005030
        /*0510*/ 	.word	0x000000ff
        /*0514*/ 	.word	0x00000068
        /*0518*/ 	.short	0x010a
        /*051a*/ 	.byte	0x15
	.zero		1


	//   ....[65]....
        /*051c*/ 	.word	0x000051b0
        /*0520*/ 	.word	0x000000ff
        /*0524*/ 	.word	0x00000040
        /*0528*/ 	.short	0x010a
        /*052a*/ 	.byte	0x15
	.zero		1


	//   ....[66]....
        /*052c*/ 	.word	0x00005340
        /*0530*/ 	.word	0x000000ff
        /*0534*/ 	.word	0x00000020
        /*0538*/ 	.short	0x010b
        /*053a*/ 	.byte	0x15
	.zero		1


	//   ....[67]....
        /*053c*/ 	.word	0x00005350
        /*0540*/ 	.word	0x000000ff
        /*0544*/ 	.word	0x00000000
        /*0548*/ 	.short	0x0101
        /*054a*/ 	.byte	0x06
	.zero		1


	//   ....[68]....
        /*054c*/ 	.word	0x00005360
        /*0550*/ 	.word	0x000000ff
        /*0554*/ 	.word	0x00000048
        /*0558*/ 	.short	0x010a
        /*055a*/ 	.byte	0x15
	.zero		1


	//   ....[69]....
        /*055c*/ 	.word	0x000054c0
        /*0560*/ 	.word	0x000000ff
        /*0564*/ 	.word	0x00000028
        /*0568*/ 	.short	0x010b
        /*056a*/ 	.byte	0x15
	.zero		1


	//   ....[70]....
        /*056c*/ 	.word	0x000054d0
        /*0570*/ 	.word	0x000000ff
        /*0574*/ 	.word	0x00000000
        /*0578*/ 	.short	0x0101
        /*057a*/ 	.byte	0x06
	.zero		1


	//   ....[71]....
        /*057c*/ 	.word	0x000054e0
        /*0580*/ 	.word	0x000000ff
        /*0584*/ 	.word	0x00000050
        /*0588*/ 	.short	0x010a
        /*058a*/ 	.byte	0x15
	.zero		1


	//   ....[72]....
        /*058c*/ 	.word	0x00005630
        /*0590*/ 	.word	0x000000ff
        /*0594*/ 	.word	0x00000030
        /*0598*/ 	.short	0x010b
        /*059a*/ 	.byte	0x15
	.zero		1


	//   ....[73]....
        /*059c*/ 	.word	0x00005640
        /*05a0*/ 	.word	0x000000ff
        /*05a4*/ 	.word	0x00000000
        /*05a8*/ 	.short	0x0101
        /*05aa*/ 	.byte	0x06
	.zero		1


	//   ....[74]....
        /*05ac*/ 	.word	0x00005650
        /*05b0*/ 	.word	0x000000ff
        /*05b4*/ 	.word	0x00000058
        /*05b8*/ 	.short	0x010a
        /*05ba*/ 	.byte	0x15
	.zero		1


	//   ....[75]....
        /*05bc*/ 	.word	0x00005850
        /*05c0*/ 	.word	0x000000ff
        /*05c4*/ 	.word	0x00000038
        /*05c8*/ 	.short	0x010b
        /*05ca*/ 	.byte	0x15
	.zero		1


	//   ....[76]....
        /*05cc*/ 	.word	0x00005860
        /*05d0*/ 	.word	0x000000ff
        /*05d4*/ 	.word	0x00000000
        /*05d8*/ 	.short	0x0101
        /*05da*/ 	.byte	0x25
	.zero		1


	//   ....[77]....
        /*05dc*/ 	.word	0x00005890
        /*05e0*/ 	.word	0x000000ff
        /*05e4*/ 	.word	0x00000040
        /*05e8*/ 	.short	0x010a
        /*05ea*/ 	.byte	0x15
	.zero		1


	//   ....[78]....
        /*05ec*/ 	.word	0x000058b0
        /*05f0*/ 	.word	0x000000ff
        /*05f4*/ 	.word	0x00000048
        /*05f8*/ 	.short	0x010a
        /*05fa*/ 	.byte	0x15
	.zero		1


	//   ....[79]....
        /*05fc*/ 	.word	0x000058d0
        /*0600*/ 	.word	0x000000ff
        /*0604*/ 	.word	0x00000050
        /*0608*/ 	.short	0x010a
        /*060a*/ 	.byte	0x15
	.zero		1


	//   ....[80]....
        /*060c*/ 	.word	0x00005910
        /*0610*/ 	.word	0x00000000
        /*0614*/ 	.word	0x00000058
        /*0618*/ 	.short	0x010a
        /*061a*/ 	.byte	0xff
	.zero		1


	//   ....[81]....
        /*061c*/ 	.word	0x00005c70
        /*0620*/ 	.word	0x00000003
        /*0624*/ 	.word	0x00000070
        /*0628*/ 	.short	0x010a
        /*062a*/ 	.byte	0xff
	.zero		1


	//   ....[82]....
        /*062c*/ 	.word	0x00005df0
        /*0630*/ 	.word	0x00000000
        /*0634*/ 	.word	0x00000000
        /*0638*/ 	.short	0x0101
        /*063a*/ 	.byte	0xff
	.zero		1


	//   ....[83]....
        /*063c*/ 	.word	0x00006980
        /*0640*/ 	.word	0x000000ff
        /*0644*/ 	.word	0x00000020
        /*0648*/ 	.short	0x010a
        /*064a*/ 	.byte	0x2b
	.zero		1


	//   ....[84]....
        /*064c*/ 	.word	0x000069c0
        /*0650*/ 	.word	0x0000001a
        /*0654*/ 	.word	0x00000090
        /*0658*/ 	.short	0x010a
        /*065a*/ 	.byte	0xff
	.zero		1


	//   ....[85]....
        /*065c*/ 	.word	0x00006b40
        /*0660*/ 	.word	0x000000ff
        /*0664*/ 	.word	0x00000020
        /*0668*/ 	.short	0x010a
        /*066a*/ 	.byte	0x2b
	.zero		1


	//   ....[86]....
        /*066c*/ 	.word	0x00006c40
        /*0670*/ 	.word	0x0000001a
        /*0674*/ 	.word	0x00000090
        /*0678*/ 	.short	0x010a
        /*067a*/ 	.byte	0xff
	.zero		1


	//   ....[87]....
        /*067c*/ 	.word	0x00007440
        /*0680*/ 	.word	0x00000000
        /*0684*/ 	.word	0x00000000
        /*0688*/ 	.short	0x0101
        /*068a*/ 	.byte	0xff
	.zero		1


	//   ....[88]....
        /*068c*/ 	.word	0x00007450
        /*0690*/ 	.word	0x00000002
        /*0694*/ 	.word	0x00000020
        /*0698*/ 	.short	0x010a
        /*069a*/ 	.byte	0xff
	.zero		1


	//   ....[89]....
        /*069c*/ 	.word	0x00007520
        /*06a0*/ 	.word	0x00000002
        /*06a4*/ 	.word	0x00000020
        /*06a8*/ 	.short	0x010a
        /*06aa*/ 	.byte	0xff
	.zero		1


	//   ....[90]....
        /*06ac*/ 	.word	0x00007db0
        /*06b0*/ 	.word	0x00000015
        /*06b4*/ 	.word	0x00000000
        /*06b8*/ 	.short	0x0101
        /*06ba*/ 	.byte	0xff
	.zero		1


	//   ....[91]....
        /*06bc*/ 	.word	0x00007dd0
        /*06c0*/ 	.word	0x00000000
        /*06c4*/ 	.word	0x00000020
        /*06c8*/ 	.short	0x010a
        /*06ca*/ 	.byte	0xff
	.zero		1


	//   ....[92]....
        /*06cc*/ 	.word	0x00007e90
        /*06d0*/ 	.word	0x00000000
        /*06d4*/ 	.word	0x00000020
        /*06d8*/ 	.short	0x010a
        /*06da*/ 	.byte	0xff
	.zero		1


	//   ....[93]....
        /*06dc*/ 	.word	0x00008720
        /*06e0*/ 	.word	0x00000015
        /*06e4*/ 	.word	0x00000000
        /*06e8*/ 	.short	0x0101
        /*06ea*/ 	.byte	0xff
	.zero		1


	//   ....[94]....
        /*06ec*/ 	.word	0x00008740
        /*06f0*/ 	.word	0x00000002
        /*06f4*/ 	.word	0x00000020
        /*06f8*/ 	.short	0x010a
        /*06fa*/ 	.byte	0xff
	.zero		1


	//   ....[95]....
        /*06fc*/ 	.word	0x00008800
        /*0700*/ 	.word	0x00000002
        /*0704*/ 	.word	0x00000020
        /*0708*/ 	.short	0x010a
        /*070a*/ 	.byte	0xff
	.zero		1


	//   ....[96]....
        /*070c*/ 	.word	0x00008dd0
        /*0710*/ 	.word	0x000000ff
        /*0714*/ 	.word	0x00000000
        /*0718*/ 	.short	0x0101
        /*071a*/ 	.byte	0x04
	.zero		1


	//   ....[97]....
        /*071c*/ 	.word	0x000090f0
        /*0720*/ 	.word	0x00000000
        /*0724*/ 	.word	0x00000000
        /*0728*/ 	.short	0x0101
        /*072a*/ 	.byte	0xff
	.zero		1


	//   ....[98]....
        /*072c*/ 	.word	0x00009380
        /*0730*/ 	.word	0x000000ff
        /*0734*/ 	.word	0x00000000
        /*0738*/ 	.short	0x0101
        /*073a*/ 	.byte	0x04
	.zero		1


	//   ....[99]....
        /*073c*/ 	.word	0x000093a0
        /*0740*/ 	.word	0x00000000
        /*0744*/ 	.word	0x000000e0
        /*0748*/ 	.short	0x010a
        /*074a*/ 	.byte	0xff
	.zero		1


	//   ....[100]....
        /*074c*/ 	.word	0x00009400
        /*0750*/ 	.word	0x00000000
        /*0754*/ 	.word	0x00000010
        /*0758*/ 	.short	0x010a
        /*075a*/ 	.byte	0xff
	.zero		1


	//   ....[101]....
        /*075c*/ 	.word	0x00009460
        /*0760*/ 	.word	0x00000000
        /*0764*/ 	.word	0x00000010
        /*0768*/ 	.short	0x010a
        /*076a*/ 	.byte	0xff
	.zero		1


	//   ....[102]....
        /*076c*/ 	.word	0x000094b0
        /*0770*/ 	.word	0x00000003
        /*0774*/ 	.word	0x00000070
        /*0778*/ 	.short	0x010a
        /*077a*/ 	.byte	0xff
	.zero		1


	//   ....[103]....
        /*077c*/ 	.word	0x00009510
        /*0780*/ 	.word	0x00000000
        /*0784*/ 	.word	0x00000000
        /*0788*/ 	.short	0x010a
        /*078a*/ 	.byte	0xff
	.zero		1


	//   ....[104]....
        /*078c*/ 	.word	0x00009560
        /*0790*/ 	.word	0x00000002
        /*0794*/ 	.word	0x000000d0
        /*0798*/ 	.short	0x010a
        /*079a*/ 	.byte	0xff
	.zero		1


	//   ....[105]....
        /*079c*/ 	.word	0x000095c0
        /*07a0*/ 	.word	0x00000002
        /*07a4*/ 	.word	0x00000080
        /*07a8*/ 	.short	0x010a
        /*07aa*/ 	.byte	0xff
	.zero		1


	//   ....[106]....
        /*07ac*/ 	.word	0x00009610
        /*07b0*/ 	.word	0x00000002
        /*07b4*/ 	.word	0x00000070
        /*07b8*/ 	.short	0x010a
        /*07ba*/ 	.byte	0xff
	.zero		1


	//   ....[107]....
        /*07bc*/ 	.word	0x00009670
        /*07c0*/ 	.word	0x00000000
        /*07c4*/ 	.word	0x00000080
        /*07c8*/ 	.short	0x010a
        /*07ca*/ 	.byte	0xff
	.zero		1


	//   ....[108]....
        /*07cc*/ 	.word	0x000096c0
        /*07d0*/ 	.word	0x00000000
        /*07d4*/ 	.word	0x00000070
        /*07d8*/ 	.short	0x010a
        /*07da*/ 	.byte	0xff
	.zero		1


	//   ....[109]....
        /*07dc*/ 	.word	0x00009730
        /*07e0*/ 	.word	0x00000002
        /*07e4*/ 	.word	0x000000b0
        /*07e8*/ 	.short	0x010a
        /*07ea*/ 	.byte	0xff
	.zero		1


	//   ....[110]....
        /*07ec*/ 	.word	0x00009790
        /*07f0*/ 	.word	0x00000000
        /*07f4*/ 	.word	0x00000000
        /*07f8*/ 	.short	0x010a
        /*07fa*/ 	.byte	0xff
	.zero		1


	//   ....[111]....
        /*07fc*/ 	.word	0x000097f0
        /*0800*/ 	.word	0x00000000
        /*0804*/ 	.word	0x00000000
        /*0808*/ 	.short	0x010a
        /*080a*/ 	.byte	0xff
	.zero		1


	//   ....[112]....
        /*080c*/ 	.word	0x00009850
        /*0810*/ 	.word	0x00000000
        /*0814*/ 	.word	0x00000000
        /*0818*/ 	.short	0x010a
        /*081a*/ 	.byte	0xff
	.zero		1


	//   ....[113]....
        /*081c*/ 	.word	0x000098b0
        /*0820*/ 	.word	0x00000000
        /*0824*/ 	.word	0x00000000
        /*0828*/ 	.short	0x010a
        /*082a*/ 	.byte	0xff
	.zero		1


	//   ....[114]....
        /*082c*/ 	.word	0x00009910
        /*0830*/ 	.word	0x00000000
        /*0834*/ 	.word	0x00000000
        /*0838*/ 	.short	0x010a
        /*083a*/ 	.byte	0xff
	.zero		1


	//   ....[115]....
        /*083c*/ 	.word	0x00009960
        /*0840*/ 	.word	0x0000000c
        /*0844*/ 	.word	0x00000070
        /*0848*/ 	.short	0x010a
        /*084a*/ 	.byte	0xff
	.zero		1


	//   ....[116]....
        /*084c*/ 	.word	0x000099c0
        /*0850*/ 	.word	0x00000000
        /*0854*/ 	.word	0x00000068
        /*0858*/ 	.short	0x010a
        /*085a*/ 	.byte	0xff
	.zero		1


	//   ....[117]....
        /*085c*/ 	.word	0x00009a20
        /*0860*/ 	.word	0x00000000
        /*0864*/ 	.word	0x00000040
        /*0868*/ 	.short	0x010a
        /*086a*/ 	.byte	0xff
	.zero		1


	//   ....[118]....
        /*086c*/ 	.word	0x00009a80
        /*0870*/ 	.word	0x00000000
        /*0874*/ 	.word	0x00000048
        /*0878*/ 	.short	0x010a
        /*087a*/ 	.byte	0xff
	.zero		1


	//   ....[119]....
        /*087c*/ 	.word	0x00009ae0
        /*0880*/ 	.word	0x00000000
        /*0884*/ 	.word	0x00000050
        /*0888*/ 	.short	0x010a
        /*088a*/ 	.byte	0xff
	.zero		1


	//   ....[120]....
        /*088c*/ 	.word	0x00009b40
        /*0890*/ 	.word	0x00000000
        /*0894*/ 	.word	0x00000058
        /*0898*/ 	.short	0x010a
        /*089a*/ 	.byte	0xff
	.zero		1


	//   ....[121]....
        /*089c*/ 	.word	0x00009ba0
        /*08a0*/ 	.word	0x00000000
        /*08a4*/ 	.word	0x00000040
        /*08a8*/ 	.short	0x010a
        /*08aa*/ 	.byte	0xff
	.zero		1


	//   ....[122]....
        /*08ac*/ 	.word	0x00009c00
        /*08b0*/ 	.word	0x00000000
        /*08b4*/ 	.word	0x00000048
        /*08b8*/ 	.short	0x010a
        /*08ba*/ 	.byte	0xff
	.zero		1


	//   ....[123]....
        /*08bc*/ 	.word	0x00009c60
        /*08c0*/ 	.word	0x00000000
        /*08c4*/ 	.word	0x00000050
        /*08c8*/ 	.short	0x010a
        /*08ca*/ 	.byte	0xff
	.zero		1


	//   ....[124]....
        /*08cc*/ 	.word	0x00009cb0
        /*08d0*/ 	.word	0x00000003
        /*08d4*/ 	.word	0x00000070
        /*08d8*/ 	.short	0x010a
        /*08da*/ 	.byte	0xff
	.zero		1


	//   ....[125]....
        /*08dc*/ 	.word	0x00009d10
        /*08e0*/ 	.word	0x00000000
        /*08e4*/ 	.word	0x00000020
        /*08e8*/ 	.short	0x010a
        /*08ea*/ 	.byte	0xff
	.zero		1


	//   ....[126]....
        /*08ec*/ 	.word	0x00009d60
        /*08f0*/ 	.word	0x0000001a
        /*08f4*/ 	.word	0x00000090
        /*08f8*/ 	.short	0x010a
        /*08fa*/ 	.byte	0xff
	.zero		1


	//   ....[127]....
        /*08fc*/ 	.word	0x00009db0
        /*0900*/ 	.word	0x00000002
        /*0904*/ 	.word	0x00000020
        /*0908*/ 	.short	0x010a
        /*090a*/ 	.byte	0xff
	.zero		1


	//   ....[128]....
        /*090c*/ 	.word	0x00009e00
        /*0910*/ 	.word	0x00000000
        /*0914*/ 	.word	0x00000020
        /*0918*/ 	.short	0x010a
        /*091a*/ 	.byte	0xff
	.zero		1


	//   ....[129]....
        /*091c*/ 	.word	0x00009e50
        /*0920*/ 	.word	0x00000002
        /*0924*/ 	.word	0x00000020
        /*0928*/ 	.short	0x010a
        /*092a*/ 	.byte	0xff
	.zero		1


	//----- nvinfo : EIATTR_NUM_MBARRIERS
	.align		4
.L_47:
        /*092c*/ 	.byte	0x03, 0x38
        /*092e*/ 	.short	0x001e


	//----- nvinfo : EIATTR_EXIT_INSTR_OFFSETS
	.align		4
        /*0930*/ 	.byte	0x04, 0x1c
        /*0932*/ 	.short	(.L_49 - .L_48)


	//   ....[0]....
.L_48:
        /*0934*/ 	.word	0x00002e40


	//   ....[1]....
        /*0938*/ 	.word	0x00003330


	//   ....[2]....
        /*093c*/ 	.word	0x00003390


	//   ....[3]....
        /*0940*/ 	.word	0x000047c0


	//   ....[4]....
        /*0944*/ 	.word	0x00005940


	//   ....[5]....
        /*0948*/ 	.word	0x00005980


	//   ....[6]....
        /*094c*/ 	.word	0x00009270


	//   ....[7]....
        /*0950*/ 	.word	0x000092f0


	//   ....[8]....
        /*0954*/ 	.word	0x00009320


	//   ....[9]....
        /*0958*/ 	.word	0x00009390


	//----- nvinfo : EIATTR_MAX_THREADS
	.align		4
.L_49:
        /*095c*/ 	.byte	0x04, 0x05
        /*095e*/ 	.short	(.L_51 - .L_50)
.L_50:
        /*0960*/ 	.word	0x00000100
        /*0964*/ 	.word	0x00000001
        /*0968*/ 	.word	0x00000001


	//----- nvinfo : EIATTR_CRS_STACK_SIZE
	.align		4
.L_51:
        /*096c*/ 	.byte	0x04, 0x1e
        /*096e*/ 	.short	(.L_53 - .L_52)
.L_52:
        /*0970*/ 	.word	0x00000000


	//----- nvinfo : EIATTR_CBANK_PARAM_SIZE
	.align		4
.L_53:
        /*0974*/ 	.byte	0x03, 0x19
        /*0976*/ 	.short	0x0800


	//----- nvinfo : EIATTR_PARAM_CBANK
	.align		4
        /*0978*/ 	.byte	0x04, 0x0a
        /*097a*/ 	.short	(.L_55 - .L_54)
	.align		4
.L_54:
        /*097c*/ 	.word	index@(.nv.constant0._ZN7cutlass13device_kernelINS_4gemm6kernel13GemmUniversalIN4cute5tupleIJiiiiEEENS1_10collective13CollectiveMmaINS1_35MainloopSm100TmaUmmaWarpSpecializedILi2ELi2ELi4ENS5_IJNS4_1CILi2EEESB_NSA_ILi1EEEEEEEENS5_IJNSA_ILi64EEENSA_ILi128EEESG_EEENS_10tfloat32_tENS5_IJlSC_lEEESI_SJ_NS4_8TiledMMAINS4_8MMA_AtomIJNS4_17SM100_MMA_TF32_SSISI_SI_fLi64ELi128ELNS4_4UMMA5MajorE0ELSO_0ELNSN_7ScaleInE0ELSP_0EEEEEENS4_6LayoutINS5_IJSC_SC_SC_EEENS5_IJNSA_ILi0EEESU_SU_EEEEENS5_IJNS4_10UnderscoreESX_SX_EEEEENS4_23SM90_TMA_LOAD_MULTICASTENS4_14ComposedLayoutINS4_7SwizzleILi3ELi4ELi3EEENS4_18smem_ptr_flag_bitsILi32EEENSS_INS5_IJNSA_ILi8EEENSA_ILi32EEEEEENS5_IJS17_SC_EEEEEEEvNS4_8identityES10_S1B_vS1C_EENS_8epilogue10collective18CollectiveEpilogueINS1E_23Sm100TmaWarpSpecializedILi4ELi2ELi16ELb1ELb0EEEJSH_NS5_IJNSS_ISF_SC_EENSS_IS17_SC_EEEEESI_SJ_SI_SJ_NS1E_6fusion15FusionCallbacksIS1I_NS1M_17LinearCombinationISI_fSI_fLNS_15FloatRoundStyleE2EEESH_S1L_JEEENS4_5SM1004TMEM4LOAD26SM100_TMEM_LOAD_16dp128b8xENS4_13SM90_TMA_LOADES1B_NS4_17SM75_U32x4_LDSM_NENS4_14SM90_TMA_STOREES1B_NS4_17SM90_U32x4_STSM_NENS4_39AutoVectorizingCopyWithAssumedAlignmentILi128EEEEEEvvEEEEvNT_6ParamsE)
        /*0980*/ 	.short	0x0380
        /*0982*/ 	.short	0x0800


	//----- nvinfo : EIATTR_SW_WAR
	.align		4
.L_55:
        /*0984*/ 	.byte	0x04, 0x36
        /*0986*/ 	.short	(.L_57 - .L_56)
.L_56:
        /*0988*/ 	.word	0x00000008
.L_57:


//--------------------- .nv.callgraph             --------------------------
	.section	.nv.callgraph,"",@"SHT_CUDA_CALLGRAPH"
	.align	4
	.sectionentsize	8
	.align		4
        /*0000*/ 	.word	0x00000000
	.align		4
        /*0004*/ 	.word	0xffffffff
	.align		4
        /*0008*/ 	.word	index@(_ZN7cutlass13device_kernelINS_4gemm6kernel13GemmUniversalIN4cute5tupleIJiiiiEEENS1_10collective13CollectiveMmaINS1_35MainloopSm100TmaUmmaWarpSpecializedILi2ELi2ELi4ENS5_IJNS4_1CILi2EEESB_NSA_ILi1EEEEEEEENS5_IJNSA_ILi64EEENSA_ILi128EEESG_EEENS_10tfloat32_tENS5_IJlSC_lEEESI_SJ_NS4_8TiledMMAINS4_8MMA_AtomIJNS4_17SM100_MMA_TF32_SSISI_SI_fLi64ELi128ELNS4_4UMMA5MajorE0ELSO_0ELNSN_7ScaleInE0ELSP_0EEEEEENS4_6LayoutINS5_IJSC_SC_SC_EEENS5_IJNSA_ILi0EEESU_SU_EEEEENS5_IJNS4_10UnderscoreESX_SX_EEEEENS4_23SM90_TMA_LOAD_MULTICASTENS4_14ComposedLayoutINS4_7SwizzleILi3ELi4ELi3EEENS4_18smem_ptr_flag_bitsILi32EEENSS_INS5_IJNSA_ILi8EEENSA_ILi32EEEEEENS5_IJS17_SC_EEEEEEEvNS4_8identityES10_S1B_vS1C_EENS_8epilogue10collective18CollectiveEpilogueINS1E_23Sm100TmaWarpSpecializedILi4ELi2ELi16ELb1ELb0EEEJSH_NS5_IJNSS_ISF_SC_EENSS_IS17_SC_EEEEESI_SJ_SI_SJ_NS1E_6fusion15FusionCallbacksIS1I_NS1M_17LinearCombinationISI_fSI_fLNS_15FloatRoundStyleE2EEESH_S1L_JEEENS4_5SM1004TMEM4LOAD26SM100_TMEM_LOAD_16dp128b8xENS4_13SM90_TMA_LOADES1B_NS4_17SM75_U32x4_LDSM_NENS4_14SM90_TMA_STOREES1B_NS4_17SM90_U32x4_STSM_NENS4_39AutoVectorizingCopyWithAssumedAlignmentILi128EEEEEEvvEEEEvNT_6ParamsE)
	.align		4
        /*000c*/ 	.word	index@(__assertfail)
	.align		4
        /*0010*/ 	.word	0x00000000
	.align		4
        /*0014*/ 	.word	0xfffffffe
	.align		4
        /*0018*/ 	.word	0x00000000
	.align		4
        /*001c*/ 	.word	0xfffffffd
	.align		4
        /*0020*/ 	.word	0x00000000
	.align		4
        /*0024*/ 	.word	0xfffffffc


//--------------------- .nv.constant4             --------------------------
	.section	.nv.constant4,"a",@progbits
	.align	8
	.align		8
.nv.constant4:
        /*0000*/ 	.dword	__assertfail
	.align		8
        /*0008*/ 	.dword	__unnamed_1
	.align		8
        /*0010*/ 	.dword	__unnamed_2
	.align		8
        /*0018*/ 	.dword	_ZN40_INTERNAL_3810a18e_4_k_cu_1d9d0cf5_100074cuda3std3__45__cpo5beginE
	.align		8
        /*0020*/ 	.dword	_ZN40_INTERNAL_3810a18e_4_k_cu_1d9d0cf5_100074cuda3std3__45__cpo3endE
	.align		8
        /*0028*/ 	.dword	_ZN40_INTERNAL_3810a18e_4_k_cu_1d9d0cf5_100074cuda3std3__45__cpo6cbeginE
	.align		8
        /*0030*/ 	.dword	_ZN40_INTERNAL_3810a18e_4_k_cu_1d9d0cf5_100074cuda3std3__45__cpo4cendE
	.align		8
        /*0038*/ 	.dword	_ZN40_INTERNAL_3810a18e_4_k_cu_1d9d0cf5_100074cuda3std3__442_GLOBAL__N__3810a18e_4_k_cu_1d9d0cf5_100076ignoreE
	.align		8
        /*0040*/ 	.dword	_ZN40_INTERNAL_3810a18e_4_k_cu_1d9d0cf5_100074cuda3std3__419piecewise_constructE
	.align		8
        /*0048*/ 	.dword	_ZN40_INTERNAL_3810a18e_4_k_cu_1d9d0cf5_100074cuda3std3__48in_placeE
	.align		8
        /*0050*/ 	.dword	_ZN40_INTERNAL_3810a18e_4_k_cu_1d9d0cf5_100074cuda3std6ranges3__45__cpo4swapE
	.align		8
        /*0058*/ 	.dword	_ZN40_INTERNAL_3810a18e_4_k_cu_1d9d0cf5_100074cuda3std6ranges3__45__cpo9iter_moveE
	.align		8
        /*0060*/ 	.dword	_ZN40_INTERNAL_3810a18e_4_k_cu_1d9d0cf5_100074cute7productE
	.align		8
        /*0068*/ 	.dword	_ZN40_INTERNAL_3810a18e_4_k_cu_1d9d0cf5_100074cute1_E
	.align		8
        /*0070*/ 	.dword	$str$25
	.align		8
        /*0078*/ 	.dword	$str$26
	.align		8
        /*0080*/ 	.dword	$str$27
	.align		8
        /*0088*/ 	.dword	$str$28


//--------------------- .text._ZN7cutlass13device_kernelINS_4gemm6kernel13GemmUniversalIN4cute5tupleIJiiiiEEENS1_10collective13CollectiveMmaINS1_35MainloopSm100TmaUmmaWarpSpecializedILi2ELi2ELi4ENS5_IJNS4_1CILi2EEESB_NSA_ILi1EEEEEEEENS5_IJNSA_ILi64EEENSA_ILi128EEESG_EEENS_10tfloat32_tENS5_IJlSC_lEEESI_SJ_NS4_8TiledMMAINS4_8MMA_AtomIJNS4_17SM100_MMA_TF32_SSISI_SI_fLi64ELi128ELNS4_4UMMA5MajorE0ELSO_0ELNSN_7ScaleInE0ELSP_0EEEEEENS4_6LayoutINS5_IJSC_SC_SC_EEENS5_IJNSA_ILi0EEESU_SU_EEEEENS5_IJNS4_10UnderscoreESX_SX_EEEEENS4_23SM90_TMA_LOAD_MULTICASTENS4_14ComposedLayoutINS4_7SwizzleILi3ELi4ELi3EEENS4_18smem_ptr_flag_bitsILi32EEENSS_INS5_IJNSA_ILi8EEENSA_ILi32EEEEEENS5_IJS17_SC_EEEEEEEvNS4_8identityES10_S1B_vS1C_EENS_8epilogue10collective18CollectiveEpilogueINS1E_23Sm100TmaWarpSpecializedILi4ELi2ELi16ELb1ELb0EEEJSH_NS5_IJNSS_ISF_SC_EENSS_IS17_SC_EEEEESI_SJ_SI_SJ_NS1E_6fusion15FusionCallbacksIS1I_NS1M_17LinearCombinationISI_fSI_fLNS_15FloatRoundStyleE2EEESH_S1L_JEEENS4_5SM1004TMEM4LOAD26SM100_TMEM_LOAD_16dp128b8xENS4_13SM90_TMA_LOADES1B_NS4_17SM75_U32x4_LDSM_NENS4_14SM90_TMA_STOREES1B_NS4_17SM90_U32x4_STSM_NENS4_39AutoVectorizingCopyWithAssumedAlignmentILi128EEEEEEvvEEEEvNT_6ParamsE --------------------------
	.section	.text._ZN7cutlass13device_kernelINS_4gemm6kernel13GemmUniversalIN4cute5tupleIJiiiiEEENS1_10collective13CollectiveMmaINS1_35MainloopSm100TmaUmmaWarpSpecializedILi2ELi2ELi4ENS5_IJNS4_1CILi2EEESB_NSA_ILi1EEEEEEEENS5_IJNSA_ILi64EEENSA_ILi128EEESG_EEENS_10tfloat32_tENS5_IJlSC_lEEESI_SJ_NS4_8TiledMMAINS4_8MMA_AtomIJNS4_17SM100_MMA_TF32_SSISI_SI_fLi64ELi128ELNS4_4UMMA5MajorE0ELSO_0ELNSN_7ScaleInE0ELSP_0EEEEEENS4_6LayoutINS5_IJSC_SC_SC_EEENS5_IJNSA_ILi0EEESU_SU_EEEEENS5_IJNS4_10UnderscoreESX_SX_EEEEENS4_23SM90_TMA_LOAD_MULTICASTENS4_14ComposedLayoutINS4_7SwizzleILi3ELi4ELi3EEENS4_18smem_ptr_flag_bitsILi32EEENSS_INS5_IJNSA_ILi8EEENSA_ILi32EEEEEENS5_IJS17_SC_EEEEEEEvNS4_8identityES10_S1B_vS1C_EENS_8epilogue10collective18CollectiveEpilogueINS1E_23Sm100TmaWarpSpecializedILi4ELi2ELi16ELb1ELb0EEEJSH_NS5_IJNSS_ISF_SC_EENSS_IS17_SC_EEEEESI_SJ_SI_SJ_NS1E_6fusion15FusionCallbacksIS1I_NS1M_17LinearCombinationISI_fSI_fLNS_15FloatRoundStyleE2EEESH_S1L_JEEENS4_5SM1004TMEM4LOAD26SM100_TMEM_LOAD_16dp128b8xENS4_13SM90_TMA_LOADES1B_NS4_17SM75_U32x4_LDSM_NENS4_14SM90_TMA_STOREES1B_NS4_17SM90_U32x4_STSM_NENS4_39AutoVectorizingCopyWithAssumedAlignmentILi128EEEEEEvvEEEEvNT_6ParamsE,"ax",@progbits
	.align	128
.text._ZN7cutlass13device_kernelINS_4gemm6kernel13GemmUniversalIN4cute5tupleIJiiiiEEENS1_10collective13CollectiveMmaINS1_35MainloopSm100TmaUmmaWarpSpecializedILi2ELi2ELi4ENS5_IJNS4_1CILi2EEESB_NSA_ILi1EEEEEEEENS5_IJNSA_ILi64EEENSA_ILi128EEESG_EEENS_10tfloat32_tENS5_IJlSC_lEEESI_SJ_NS4_8TiledMMAINS4_8MMA_AtomIJNS4_17SM100_MMA_TF32_SSISI_SI_fLi64ELi128ELNS4_4UMMA5MajorE0ELSO_0ELNSN_7ScaleInE0ELSP_0EEEEEENS4_6LayoutINS5_IJSC_SC_SC_EEENS5_IJNSA_ILi0EEESU_SU_EEEEENS5_IJNS4_10UnderscoreESX_SX_EEEEENS4_23SM90_TMA_LOAD_MULTICASTENS4_14ComposedLayoutINS4_7SwizzleILi3ELi4ELi3EEENS4_18smem_ptr_flag_bitsILi32EEENSS_INS5_IJNSA_ILi8EEENSA_ILi32EEEEEENS5_IJS17_SC_EEEEEEEvNS4_8identityES10_S1B_vS1C_EENS_8epilogue10collective18CollectiveEpilogueINS1E_23Sm100TmaWarpSpecializedILi4ELi2ELi16ELb1ELb0EEEJSH_NS5_IJNSS_ISF_SC_EENSS_IS17_SC_EEEEESI_SJ_SI_SJ_NS1E_6fusion15FusionCallbacksIS1I_NS1M_17LinearCombinationISI_fSI_fLNS_15FloatRoundStyleE2EEESH_S1L_JEEENS4_5SM1004TMEM4LOAD26SM100_TMEM_LOAD_16dp128b8xENS4_13SM90_TMA_LOADES1B_NS4_17SM75_U32x4_LDSM_NENS4_14SM90_TMA_STOREES1B_NS4_17SM90_U32x4_STSM_NENS4_39AutoVectorizingCopyWithAssumedAlignmentILi128EEEEEEvvEEEEvNT_6ParamsE:
        .type           _ZN7cutlass13device_kernelINS_4gemm6kernel13GemmUniversalIN4cute5tupleIJiiiiEEENS1_10collective13CollectiveMmaINS1_35MainloopSm100TmaUmmaWarpSpecializedILi2ELi2ELi4ENS5_IJNS4_1CILi2EEESB_NSA_ILi1EEEEEEEENS5_IJNSA_ILi64EEENSA_ILi128EEESG_EEENS_10tfloat32_tENS5_IJlSC_lEEESI_SJ_NS4_8TiledMMAINS4_8MMA_AtomIJNS4_17SM100_MMA_TF32_SSISI_SI_fLi64ELi128ELNS4_4UMMA5MajorE0ELSO_0ELNSN_7ScaleInE0ELSP_0EEEEEENS4_6LayoutINS5_IJSC_SC_SC_EEENS5_IJNSA_ILi0EEESU_SU_EEEEENS5_IJNS4_10UnderscoreESX_SX_EEEEENS4_23SM90_TMA_LOAD_MULTICASTENS4_14ComposedLayoutINS4_7SwizzleILi3ELi4ELi3EEENS4_18smem_ptr_flag_bitsILi32EEENSS_INS5_IJNSA_ILi8EEENSA_ILi32EEEEEENS5_IJS17_SC_EEEEEEEvNS4_8identityES10_S1B_vS1C_EENS_8epilogue10collective18CollectiveEpilogueINS1E_23Sm100TmaWarpSpecializedILi4ELi2ELi16ELb1ELb0EEEJSH_NS5_IJNSS_ISF_SC_EENSS_IS17_SC_EEEEESI_SJ_SI_SJ_NS1E_6fusion15FusionCallbacksIS1I_NS1M_17LinearCombinationISI_fSI_fLNS_15FloatRoundStyleE2EEESH_S1L_JEEENS4_5SM1004TMEM4LOAD26SM100_TMEM_LOAD_16dp128b8xENS4_13SM90_TMA_LOADES1B_NS4_17SM75_U32x4_LDSM_NENS4_14SM90_TMA_STOREES1B_NS4_17SM90_U32x4_STSM_NENS4_39AutoVectorizingCopyWithAssumedAlignmentILi128EEEEEEvvEEEEvNT_6ParamsE,@function
        .size           _ZN7cutlass13device_kernelINS_4gemm6kernel13GemmUniversalIN4cute5tupleIJiiiiEEENS1_10collective13CollectiveMmaINS1_35MainloopSm100TmaUmmaWarpSpecializedILi2ELi2ELi4ENS5_IJNS4_1CILi2EEESB_NSA_ILi1EEEEEEEENS5_IJNSA_ILi64EEENSA_ILi128EEESG_EEENS_10tfloat32_tENS5_IJlSC_lEEESI_SJ_NS4_8TiledMMAINS4_8MMA_AtomIJNS4_17SM100_MMA_TF32_SSISI_SI_fLi64ELi128ELNS4_4UMMA5MajorE0ELSO_0ELNSN_7ScaleInE0ELSP_0EEEEEENS4_6LayoutINS5_IJSC_SC_SC_EEENS5_IJNSA_ILi0EEESU_SU_EEEEENS5_IJNS4_10UnderscoreESX_SX_EEEEENS4_23SM90_TMA_LOAD_MULTICASTENS4_14ComposedLayoutINS4_7SwizzleILi3ELi4ELi3EEENS4_18smem_ptr_flag_bitsILi32EEENSS_INS5_IJNSA_ILi8EEENSA_ILi32EEEEEENS5_IJS17_SC_EEEEEEEvNS4_8identityES10_S1B_vS1C_EENS_8epilogue10collective18CollectiveEpilogueINS1E_23Sm100TmaWarpSpecializedILi4ELi2ELi16ELb1ELb0EEEJSH_NS5_IJNSS_ISF_SC_EENSS_IS17_SC_EEEEESI_SJ_SI_SJ_NS1E_6fusion15FusionCallbacksIS1I_NS1M_17LinearCombinationISI_fSI_fLNS_15FloatRoundStyleE2EEESH_S1L_JEEENS4_5SM1004TMEM4LOAD26SM100_TMEM_LOAD_16dp128b8xENS4_13SM90_TMA_LOADES1B_NS4_17SM75_U32x4_LDSM_NENS4_14SM90_TMA_STOREES1B_NS4_17SM90_U32x4_STSM_NENS4_39AutoVectorizingCopyWithAssumedAlignmentILi128EEEEEEvvEEEEvNT_6ParamsE,(.L_x_181 - _ZN7cutlass13device_kernelINS_4gemm6kernel13GemmUniversalIN4cute5tupleIJiiiiEEENS1_10collective13CollectiveMmaINS1_35MainloopSm100TmaUmmaWarpSpecializedILi2ELi2ELi4ENS5_IJNS4_1CILi2EEESB_NSA_ILi1EEEEEEEENS5_IJNSA_ILi64EEENSA_ILi128EEESG_EEENS_10tfloat32_tENS5_IJlSC_lEEESI_SJ_NS4_8TiledMMAINS4_8MMA_AtomIJNS4_17SM100_MMA_TF32_SSISI_SI_fLi64ELi128ELNS4_4UMMA5MajorE0ELSO_0ELNSN_7ScaleInE0ELSP_0EEEEEENS4_6LayoutINS5_IJSC_SC_SC_EEENS5_IJNSA_ILi0EEESU_SU_EEEEENS5_IJNS4_10UnderscoreESX_SX_EEEEENS4_23SM90_TMA_LOAD_MULTICASTENS4_14ComposedLayoutINS4_7SwizzleILi3ELi4ELi3EEENS4_18smem_ptr_flag_bitsILi32EEENSS_INS5_IJNSA_ILi8EEENSA_ILi32EEEEEENS5_IJS17_SC_EEEEEEEvNS4_8identityES10_S1B_vS1C_EENS_8epilogue10collective18CollectiveEpilogueINS1E_23Sm100TmaWarpSpecializedILi4ELi2ELi16ELb1ELb0EEEJSH_NS5_IJNSS_ISF_SC_EENSS_IS17_SC_EEEEESI_SJ_SI_SJ_NS1E_6fusion15FusionCallbacksIS1I_NS1M_17LinearCombinationISI_fSI_fLNS_15FloatRoundStyleE2EEESH_S1L_JEEENS4_5SM1004TMEM4LOAD26SM100_TMEM_LOAD_16dp128b8xENS4_13SM90_TMA_LOADES1B_NS4_17SM75_U32x4_LDSM_NENS4_14SM90_TMA_STOREES1B_NS4_17SM90_U32x4_STSM_NENS4_39AutoVectorizingCopyWithAssumedAlignmentILi128EEEEEEvvEEEEvNT_6ParamsE)
        .other          _ZN7cutlass13device_kernelINS_4gemm6kernel13GemmUniversalIN4cute5tupleIJiiiiEEENS1_10collective13CollectiveMmaINS1_35MainloopSm100TmaUmmaWarpSpecializedILi2ELi2ELi4ENS5_IJNS4_1CILi2EEESB_NSA_ILi1EEEEEEEENS5_IJNSA_ILi64EEENSA_ILi128EEESG_EEENS_10tfloat32_tENS5_IJlSC_lEEESI_SJ_NS4_8TiledMMAINS4_8MMA_AtomIJNS4_17SM100_MMA_TF32_SSISI_SI_fLi64ELi128ELNS4_4UMMA5MajorE0ELSO_0ELNSN_7ScaleInE0ELSP_0EEEEEENS4_6LayoutINS5_IJSC_SC_SC_EEENS5_IJNSA_ILi0EEESU_SU_EEEEENS5_IJNS4_10UnderscoreESX_SX_EEEEENS4_23SM90_TMA_LOAD_MULTICASTENS4_14ComposedLayoutINS4_7SwizzleILi3ELi4ELi3EEENS4_18smem_ptr_flag_bitsILi32EEENSS_INS5_IJNSA_ILi8EEENSA_ILi32EEEEEENS5_IJS17_SC_EEEEEEEvNS4_8identityES10_S1B_vS1C_EENS_8epilogue10collective18CollectiveEpilogueINS1E_23Sm100TmaWarpSpecializedILi4ELi2ELi16ELb1ELb0EEEJSH_NS5_IJNSS_ISF_SC_EENSS_IS17_SC_EEEEESI_SJ_SI_SJ_NS1E_6fusion15FusionCallbacksIS1I_NS1M_17LinearCombinationISI_fSI_fLNS_15FloatRoundStyleE2EEESH_S1L_JEEENS4_5SM1004TMEM4LOAD26SM100_TMEM_LOAD_16dp128b8xENS4_13SM90_TMA_LOADES1B_NS4_17SM75_U32x4_LDSM_NENS4_14SM90_TMA_STOREES1B_NS4_17SM90_U32x4_STSM_NENS4_39AutoVectorizingCopyWithAssumedAlignmentILi128EEEEEEvvEEEEvNT_6ParamsE,@"STO_CUDA_ENTRY STV_DEFAULT"
_ZN7cutlass13device_kernelINS_4gemm6kernel13GemmUniversalIN4cute5tupleIJiiiiEEENS1_10collective13CollectiveMmaINS1_35MainloopSm100TmaUmmaWarpSpecializedILi2ELi2ELi4ENS5_IJNS4_1CILi2EEESB_NSA_ILi1EEEEEEEENS5_IJNSA_ILi64EEENSA_ILi128EEESG_EEENS_10tfloat32_tENS5_IJlSC_lEEESI_SJ_NS4_8TiledMMAINS4_8MMA_AtomIJNS4_17SM100_MMA_TF32_SSISI_SI_fLi64ELi128ELNS4_4UMMA5MajorE0ELSO_0ELNSN_7ScaleInE0ELSP_0EEEEEENS4_6LayoutINS5_IJSC_SC_SC_EEENS5_IJNSA_ILi0EEESU_SU_EEEEENS5_IJNS4_10UnderscoreESX_SX_EEEEENS4_23SM90_TMA_LOAD_MULTICASTENS4_14ComposedLayoutINS4_7SwizzleILi3ELi4ELi3EEENS4_18smem_ptr_flag_bitsILi32EEENSS_INS5_IJNSA_ILi8EEENSA_ILi32EEEEEENS5_IJS17_SC_EEEEEEEvNS4_8identityES10_S1B_vS1C_EENS_8epilogue10collective18CollectiveEpilogueINS1E_23Sm100TmaWarpSpecializedILi4ELi2ELi16ELb1ELb0EEEJSH_NS5_IJNSS_ISF_SC_EENSS_IS17_SC_EEEEESI_SJ_SI_SJ_NS1E_6fusion15FusionCallbacksIS1I_NS1M_17LinearCombinationISI_fSI_fLNS_15FloatRoundStyleE2EEESH_S1L_JEEENS4_5SM1004TMEM4LOAD26SM100_TMEM_LOAD_16dp128b8xENS4_13SM90_TMA_LOADES1B_NS4_17SM75_U32x4_LDSM_NENS4_14SM90_TMA_STOREES1B_NS4_17SM90_U32x4_STSM_NENS4_39AutoVectorizingCopyWithAssumedAlignmentILi128EEEEEEvvEEEEvNT_6ParamsE:
[----:B------:R-:W1:Y:S01]  /*0000*/  LDC R1, c[0x0][0x37c] ;  /* 0x0000df00ff017b82 */ /* 0x000e620000000800 */
[----:B------:R-:W2:Y:S01]  /*0010*/  S2R R65, SR_TID.X ;  /* 0x0000000000417919 */ /* 0x000ea20000002100 */
[----:B------:R-:W3:Y:S01]  /*0020*/  LDCU.64 UR8, c[0x0][0x890] ;  /* 0x00011200ff0877ac */ /* 0x000ee20008000a00 */
[----:B------:R-:W-:Y:S02]  /*0030*/  PRMT R53, RZ, 0x7610, R53 ;  /* 0x00007610ff357816 */ /* 0x000fe40000000035 */
[----:B------:R-:W-:Y:S01]  /*0040*/  ELECT P4, URZ, PT ;  /* 0x0000000000ff782f */ /* 0x000fe20003880000 */
[----:B---3--:R-:W-:-:S04]  /*0050*/  UISETP.NE.U32.AND UP0, UPT, UR8, URZ, UPT ;  /* 0x000000ff0800728c */ /* 0x008fc8000bf05070 */
[----:B------:R-:W-:Y:S01]  /*0060*/  UISETP.NE.AND.EX UP0, UPT, UR9, URZ, UPT, UP0 ;  /* 0x000000ff0900728c */ /* 0x000fe2000bf05300 */
[----:B--2---:R-:W-:-:S05]  /*0070*/  SHF.R.U32.HI R54, RZ, 0x5, R65 ;  /* 0x00000005ff367819 */ /* 0x004fca0000011641 */
[----:B------:R-:W2:Y:S02]  /*0080*/  SHFL.IDX PT, R0, R54, RZ, 0x1f ;  /* 0x00001fff36007589 */ /* 0x000ea400000e0000 */
[----:B--2---:R-:W-:Y:S01]  /*0090*/  R2UR UR17, R0 ;  /* 0x00000000001172ca */ /* 0x004fe200000e0000 */
[----:B-1----:R-:W-:-:S14]  /*00a0*/  BRA.U UP0, `(.L_x_0) ;  /* 0x0000000100307547 */ /* 0x002fdc000b800000 */
[----:B------:R-:W1:Y:S02]  /*00b0*/  LDCU.64 UR4, c[0x0][0x888] ;  /* 0x00011100ff0477ac */ /* 0x000e640008000a00 */
[----:B-1----:R-:W-:-:S04]  /*00c0*/  UISETP.NE.U32.AND UP0, UPT, UR4, URZ, UPT ;  /* 0x000000ff0400728c */ /* 0x002fc8000bf05070 */
[----:B------:R-:W-:-:S09]  /*00d0*/  UISETP.NE.AND.EX UP0, UPT, UR5, URZ, UPT, UP0 ;  /* 0x000000ff0500728c */ /* 0x000fd2000bf05300 */
[----:B------:R-:W-:Y:S05]  /*00e0*/  BRA.U !UP0, `(.L_x_1) ;  /* 0x0000000108147547 */ /* 0x000fea000b800000 */
[----:B------:R-:W1:Y:S01]  /*00f0*/  LDC.64 R2, c[0x0][0x888] ;  /* 0x00022200ff027b82 */ /* 0x000e620000000a00 */
[----:B------:R-:W1:Y:S02]  /*0100*/  LDCU.64 UR4, c[0x0][0x358] ;  /* 0x00006b00ff0477ac */ /* 0x000e640008000a00 */
[----:B-1----:R1:W5:Y:S01]  /*0110*/  LDG.E R27, desc[UR4][R2.64] ;  /* 0x00000004021b7981 */ /* 0x002362000c1e1900 */
[----:B------:R-:W-:Y:S01]  /*0120*/  HFMA2 R53, -RZ, RZ, 0, 5.9604644775390625e-08 ;  /* 0x00000001ff357431 */ /* 0x000fe200000001ff */
[----:B------:R-:W-:Y:S05]  /*0130*/  BRA `(.L_x_0) ;  /* 0x00000000000c7947 */ /* 0x000fea0003800000 */
.L_x_1:
[----:B------:R-:W1:Y:S01]  /*0140*/  LDCU UR4, c[0x0][0x880] ;  /* 0x00011000ff0477ac */ /* 0x000e620008000800 */
[----:B------:R-:W-:Y:S01]  /*0150*/  HFMA2 R53, -RZ, RZ, 0, 5.9604644775390625e-08 ;  /* 0x00000001ff357431 */ /* 0x000fe200000001ff */
[----:B-1----:R-:W-:-:S07]  /*0160*/  MOV R27, UR4 ;  /* 0x00000004001b7c02 */ /* 0x002fce0008000f00 */
.L_x_0:
[----:B------:R-:W2:Y:S02]  /*0170*/  LDCU.64 UR4, c[0x0][0x8b0] ;  /* 0x00011600ff0477ac */ /* 0x000ea40008000a00 */
[----:B--2---:R-:W-:-:S04]  /*0180*/  UISETP.NE.U32.AND UP0, UPT, UR4, URZ, UPT ;  /* 0x000000ff0400728c */ /* 0x004fc8000bf05070 */
[----:B------:R-:W-:-:S09]  /*0190*/  UISETP.NE.AND.EX UP0, UPT, UR5, URZ, UPT, UP0 ;  /* 0x000000ff0500728c */ /* 0x000fd2000bf05300 */
[----:B------:R-:W-:Y:S05]  /*01a0*/  BRA.U UP0, `(.L_x_2) ;  /* 0x0000000100287547 */ /* 0x000fea000b800000 */
[----:B------:R-:W2:Y:S02]  /*01b0*/  LDCU.64 UR4, c[0x0][0x8a8] ;  /* 0x00011500ff0477ac */ /* 0x000ea40008000a00 */
[----:B--2---:R-:W-:-:S04]  /*01c0*/  UISETP.NE.U32.AND UP0, UPT, UR4, URZ, UPT ;  /* 0x000000ff0400728c */ /* 0x004fc8000bf05070 */
[----:B------:R-:W-:-:S09]  /*01d0*/  UISETP.NE.AND.EX UP0, UPT, UR5, URZ, UPT, UP0 ;  /* 0x000000ff0500728c */ /* 0x000fd2000bf05300 */
[----:B------:R-:W-:Y:S05]  /*01e0*/  BRA.U !UP0, `(.L_x_3) ;  /* 0x0000000108107547 */ /* 0x000fea000b800000 */
[----:B------:R-:W2:Y:S01]  /*01f0*/  LDC.64 R24, c[0x0][0x8a8] ;  /* 0x00022a00ff187b82 */ /* 0x000ea20000000a00 */
[----:B------:R-:W2:Y:S02]  /*0200*/  LDCU.64 UR4, c[0x0][0x358] ;  /* 0x00006b00ff0477ac */ /* 0x000ea40008000a00 */
[----:B--2---:R2:W5:Y:S01]  /*0210*/  LDG.E R24, desc[UR4][R24.64] ;  /* 0x0000000418187981 */ /* 0x004562000c1e1900 */
[----:B------:R-:W-:Y:S05]  /*0220*/  BRA `(.L_x_2) ;  /* 0x0000000000087947 */ /* 0x000fea0003800000 */
.L_x_3:
[----:B------:R-:W2:Y:S02]  /*0230*/  LDCU UR4, c[0x0][0x8a0] ;  /* 0x00011400ff0477ac */ /* 0x000ea40008000800 */
[----:B--2---:R-:W-:Y:S02]  /*0240*/  MOV R24, UR4 ;  /* 0x0000000400187c02 */ /* 0x004fe40008000f00 */
.L_x_2:
[----:B------:R-:W-:Y:S01]  /*0250*/  IMAD.U32 R0, RZ, RZ, UR17 ;  /* 0x00000011ff007e24 */ /* 0x000fe2000f8e00ff */
[----:B------:R-:W-:Y:S04]  /*0260*/  BSSY.RECONVERGENT B0, `(.L_x_4) ;  /* 0x000000c000007945 */ /* 0x000fe80003800200 */
[C---:B------:R-:W-:Y:S02]  /*0270*/  ISETP.NE.OR P1, PT, R0.reuse, 0x1, !P4 ;  /* 0x000000010000780c */ /* 0x040fe40006725670 */
[----:B------:R-:W-:-:S11]  /*0280*/  ISETP.NE.OR P0, PT, R0, 0x3, !P4 ;  /* 0x000000030000780c */ /* 0x000fd60006705670 */
[----:B------:R-:W-:Y:S05]  /*0290*/  @P1 BRA `(.L_x_5) ;  /* 0x0000000000201947 */ /* 0x000fea0003800000 */
[----:B------:R-:W3:Y:S02]  /*02a0*/  LDCU.64 UR4, c[0x0][0x348] ;  /* 0x00006900ff0477ac */ /* 0x000ee40008000a00 */
[----:B---3--:R-:W-:Y:S02]  /*02b0*/  UIADD3 UR6, UP1, UPT, UR4, 0x80, URZ ;  /* 0x0000008004067890 */ /* 0x008fe4000ff3e0ff */
[----:B------:R-:W-:Y:S02]  /*02c0*/  UIADD3 UR4, UP0, UPT, UR4, 0x180, URZ ;  /* 0x0000018004047890 */ /* 0x000fe4000ff1e0ff */
[----:B------:R-:W-:Y:S02]  /*02d0*/  UIADD3.X UR7, UPT, UPT, URZ, UR5, URZ, UP1, !UPT ;  /* 0x00000005ff077290 */ /* 0x000fe40008ffe4ff */
[----:B------:R-:W-:-:S07]  /*02e0*/  UIADD3.X UR5, UPT, UPT, URZ, UR5, URZ, UP0, !UPT ;  /* 0x00000005ff057290 */ /* 0x000fce00087fe4ff */
[----:B------:R3:W-:Y:S02]  /*02f0*/  UTMACCTL.PF [UR6] ;  /* 0x00000000060079b9 */ /* 0x0007e40008040000 */
[----:B------:R3:W-:Y:S02]  /*0300*/  UTMACCTL.PF [UR4] ;  /* 0x00000000040079b9 */ /* 0x0007e40008040000 */
[----:B---3--:R-:W-:Y:S01]  /*0310*/  NOP ;  /* 0x0000000000007918 */ /* 0x008fe20000000000 */
.L_x_5:
[----:B------:R-:W-:Y:S05]  /*0320*/  BSYNC.RECONVERGENT B0 ;  /* 0x0000000000007941 */ /* 0x000fea0003800200 */
.L_x_4:
[----:B------:R-:W-:Y:S04]  /*0330*/  BSSY.RECONVERGENT B0, `(.L_x_6) ;  /* 0x000000a000007945 */ /* 0x000fe80003800200 */
        /* <DEDUP_REMOVED lines=9> */
.L_x_7:
[----:B------:R-:W-:Y:S05]  /*03d0*/  BSYNC.RECONVERGENT B0 ;  /* 0x0000000000007941 */ /* 0x000fea0003800200 */
.L_x_6:
[----:B------:R-:W3:Y:S01]  /*03e0*/  LDCU.64 UR4, c[0x0][0x888] ;  /* 0x00011100ff0477ac */ /* 0x000ee20008000a00 */
[----:B------:R-:W-:Y:S02]  /*03f0*/  UISETP.EQ.U32.AND UP1, UPT, UR8, URZ, UPT ;  /* 0x000000ff0800728c */ /* 0x000fe4000bf22070 */
[----:B------:R-:W-:Y:S02]  /*0400*/  UPLOP3.LUT UP3, UPT, UPT, UPT, UPT, 0x80, 0x8 ;  /* 0x000000000008789c */ /* 0x000fe40003f6f070 */
[----:B---3--:R-:W-:-:S04]  /*0410*/  UISETP.NE.U32.AND UP0, UPT, UR4, URZ, UPT ;  /* 0x000000ff0400728c */ /* 0x008fc8000bf05070 */
[----:B------:R-:W-:-:S04]  /*0420*/  UISETP.NE.AND.EX UP0, UPT, UR5, URZ, UPT, UP0 ;  /* 0x000000ff0500728c */ /* 0x000fc8000bf05300 */
[----:B------:R-:W-:-:S04]  /*0430*/  UISETP.EQ.OR.EX UP2, UPT, UR9, URZ, !UP0, UP1 ;  /* 0x000000ff0900728c */ /* 0x000fc8000c742710 */
[----:B------:R-:W-:-:S05]  /*0440*/  UP2UR UR62, UPR, URZ, 0x4 ;  /* 0x00000004ff3e7883 */ /* 0x000fca0008000000 */
[----:B------:R-:W-:Y:S07]  /*0450*/  BRA.U !UP2, `(.L_x_8) ;  /* 0x000000010a207547 */ /* 0x000fee000b800000 */
[----:B------:R-:W-:Y:S01]  /*0460*/  UISETP.NE.U32.AND UP1, UPT, UR8, URZ, UPT ;  /* 0x000000ff0800728c */ /* 0x000fe2000bf25070 */
[----:B-----5:R-:W-:Y:S01]  /*0470*/  FSETP.NEU.AND P0, PT, R27, RZ, PT ;  /* 0x000000ff1b00720b */ /* 0x020fe20003f0d000 */
[----:B------:R-:W-:Y:S02]  /*0480*/  USEL UR4, URZ, 0xffffffff, UP0 ;  /* 0xffffffffff047887 */ /* 0x000fe40008000000 */
[----:B------:R-:W-:-:S10]  /*0490*/  UISETP.NE.AND.EX UP1, UPT, UR9, URZ, UPT, UP1 ;  /* 0x000000ff0900728c */ /* 0x000fd4000bf25310 */
[----:B------:R-:W-:Y:S01]  /*04a0*/  VOTEU.ANY UP0, P0 ;  /* 0x0000000000ff7886 */ /* 0x000fe20000000100 */
[----:B------:R-:W-:-:S04]  /*04b0*/  @!UP1 USEL UR4, URZ, 0xffffffff, UP0 ;  /* 0xffffffffff049887 */ /* 0x000fc80008000000 */
[----:B------:R-:W-:-:S04]  /*04c0*/  ULOP3.LUT UR4, UR4, 0x1, URZ, 0xc0, !UPT ;  /* 0x0000000104047892 */ /* 0x000fc8000f8ec0ff */
[----:B------:R-:W-:-:S11]  /*04d0*/  UISETP.NE.U32.AND UP3, UPT, UR4, 0x1, UPT ;  /* 0x000000010400788c */ /* 0x000fd6000bf65070 */
.L_x_8:
[----:B-1----:R-:W1:Y:S01]  /*04e0*/  SHFL.IDX PT, R2, R54, RZ, 0x1f ;  /* 0x00001fff36027589 */ /* 0x002e6200000e0000 */
[----:B------:R-:W-:-:S04]  /*04f0*/  UISETP.NE.AND UP0, UPT, UR17, 0x2, UPT ;  /* 0x000000021100788c */ /* 0x000fc8000bf05270 */
[----:B------:R-:W-:Y:S01]  /*0500*/  USEL UR53, URZ, 0x1, UP0 ;  /* 0x00000001ff357887 */ /* 0x000fe20008000000 */
[----:B-1----:R-:W-:-:S13]  /*0510*/  ISETP.NE.AND P0, PT, R2, RZ, PT ;  /* 0x000000ff0200720c */ /* 0x002fda0003f05270 */
[----:B------:R-:W-:Y:S05]  /*0520*/  @P0 BRA `(.L_x_9) ;  /* 0x0000000000480947 */ /* 0x000fea0003800000 */
[----:B------:R-:W1:Y:S01]  /*0530*/  S2UR UR4, SR_CgaCtaId ;  /* 0x00000000000479c3 */ /* 0x000e620000008800 */
[----:B------:R-:W-:Y:S01]  /*0540*/  UMOV UR5, 0x400 ;  /* 0x0000040000057882 */ /* 0x000fe20000000000 */
[----:B------:R-:W-:Y:S01]  /*0550*/  UMOV UR8, 0x1 ;  /* 0x0000000100087882 */ /* 0x000fe20000000000 */
[----:B------:R-:W-:Y:S01]  /*0560*/  UMOV UR6, 0x3 ;  /* 0x0000000300067882 */ /* 0x000fe20000000000 */
[----:B------:R-:W-:-:S04]  /*0570*/  UIADD3 UR8, UPT, UPT, -UR8, 0x100000, URZ ;  /* 0x0010000008087890 */ /* 0x000fc8000fffe1ff */
[----:B------:R-:W-:Y:S02]  /*0580*/  USHF.L.U32 UR9, UR8, 0xb, URZ ;  /* 0x0000000b08097899 */ /* 0x000fe400080006ff */
[----:B------:R-:W-:Y:S02]  /*0590*/  USHF.L.U32 UR8, UR8, 0x1, URZ ;  /* 0x0000000108087899 */ /* 0x000fe400080006ff */
[----:B------:R-:W-:-:S04]  /*05a0*/  UIADD3 UR6, UPT, UPT, -UR6, 0x100000, URZ ;  /* 0x0010000006067890 */ /* 0x000fc8000fffe1ff */
[----:B------:R-:W-:Y:S02]  /*05b0*/  USHF.L.U32 UR7, UR6, 0xb, URZ ;  /* 0x0000000b06077899 */ /* 0x000fe400080006ff */
[----:B------:R-:W-:Y:S01]  /*05c0*/  USHF.L.U32 UR6, UR6, 0x1, URZ ;  /* 0x0000000106067899 */ /* 0x000fe200080006ff */
[----:B------:R-:W-:Y:S01]  /*05d0*/  ELECT P0, URZ, PT ;  /* 0x0000000000ff782f */ /* 0x000fe20003800000 */
[----:B-1----:R-:W-:Y:S01]  /*05e0*/  ULEA UR4, UR4, UR5, 0x18 ;  /* 0x0000000504047291 */ /* 0x002fe2000f8ec0ff */
[----:B------:R-:W1:Y:S11]  /*05f0*/  FENCE.VIEW.ASYNC.S ;  /* 0x00000000000073c6 */ /* 0x000e760000000000 */
[----:B-1----:R1:W3:Y:S01]  /*0600*/  SYNCS.EXCH.64 URZ, [UR4], UR8 ;  /* 0x0000000804ff75b2 */ /* 0x0022e20008000100 */
[----:B------:R1:W4:Y:S01]  /*0610*/  SYNCS.EXCH.64 URZ, [UR4+0x10], UR6 ;  /* 0x0000100604ff75b2 */ /* 0x0003220008000100 */
[----:B------:R1:W1:Y:S01]  /*0620*/  SYNCS.EXCH.64 URZ, [UR4+0x8], UR8 ;  /* 0x0000080804ff75b2 */ /* 0x0002620008000100 */
[----:B------:R1:W1:Y:S01]  /*0630*/  SYNCS.EXCH.64 URZ, [UR4+0x18], UR6 ;  /* 0x0000180604ff75b2 */ /* 0x0002620008000100 */
[----:B------:R-:W-:Y:S01]  /*0640*/  NOP ;  /* 0x0000000000007918 */ /* 0x000fe20000000000 */
.L_x_9:
[----:B------:R-:W2:Y:S01]  /*0650*/  SHFL.IDX PT, R2, R54, RZ, 0x1f ;  /* 0x00001fff36027589 */ /* 0x000ea200000e0000 */
[----:B------:R-:W-:Y:S01]  /*0660*/  NOP ;  /* 0x0000000000007918 */ /* 0x000fe20000000000 */
[----:B--2---:R-:W-:-:S13]  /*0670*/  ISETP.NE.AND P0, PT, R2, 0x1, PT ;  /* 0x000000010200780c */ /* 0x004fda0003f05270 */
[----:B------:R-:W-:Y:S05]  /*0680*/  @P0 BRA `(.L_x_10) ;  /* 0x0000000000580947 */ /* 0x000fea0003800000 */
[----:B-1----:R-:W1:Y:S01]  /*0690*/  S2UR UR4, SR_CgaCtaId ;  /* 0x00000000000479c3 */ /* 0x002e620000008800 */
        /* <DEDUP_REMOVED lines=12> */
[----:B-1----:R2:W1:Y:S01]  /*0760*/  SYNCS.EXCH.64 URZ, [UR4+0x20], UR8 ;  /* 0x0000200804ff75b2 */ /* 0x0024620008000100 */
[----:B------:R2:W1:Y:S01]  /*0770*/  SYNCS.EXCH.64 URZ, [UR4+0x40], UR6 ;  /* 0x0000400604ff75b2 */ /* 0x0004620008000100 */
[----:B------:R2:W1:Y:S01]  /*0780*/  SYNCS.EXCH.64 URZ, [UR4+0x28], UR8 ;  /* 0x0000280804ff75b2 */ /* 0x0004620008000100 */
[----:B------:R2:W1:Y:S01]  /*0790*/  SYNCS.EXCH.64 URZ, [UR4+0x48], UR6 ;  /* 0x0000480604ff75b2 */ /* 0x0004620008000100 */
[----:B------:R2:W1:Y:S01]  /*07a0*/  SYNCS.EXCH.64 URZ, [UR4+0x30], UR8 ;  /* 0x0000300804ff75b2 */ /* 0x0004620008000100 */
[----:B------:R2:W1:Y:S01]  /*07b0*/  SYNCS.EXCH.64 URZ, [UR4+0x50], UR6 ;  /* 0x0000500604ff75b2 */ /* 0x0004620008000100 */
[----:B------:R2:W1:Y:S01]  /*07c0*/  SYNCS.EXCH.64 URZ, [UR4+0x38], UR8 ;  /* 0x0000380804ff75b2 */ /* 0x0004620008000100 */
[----:B------:R2:W1:Y:S02]  /*07d0*/  SYNCS.EXCH.64 URZ, [UR4+0x58], UR6 ;  /* 0x0000580604ff75b2 */ /* 0x0004640008000100 */
[----:B--2---:R-:W-:Y:S01]  /*07e0*/  NOP ;  /* 0x0000000000007918 */ /* 0x004fe20000000000 */
.L_x_10:
[----:B------:R-:W2:Y:S01]  /*07f0*/  SHFL.IDX PT, R2, R54, RZ, 0x1f ;  /* 0x00001fff36027589 */ /* 0x000ea200000e0000 */
[----:B------:R-:W-:Y:S01]  /*0800*/  NOP ;  /* 0x0000000000007918 */ /* 0x000fe20000000000 */
[----:B--2---:R-:W-:-:S13]  /*0810*/  ISETP.NE.AND P0, PT, R2, 0x3, PT ;  /* 0x000000030200780c */ /* 0x004fda0003f05270 */
[----:B------:R-:W-:Y:S05]  /*0820*/  @P0 BRA `(.L_x_11) ;  /* 0x0000000000300947 */ /* 0x000fea0003800000 */
[----:B-1----:R-:W1:Y:S01]  /*0830*/  S2UR UR4, SR_CgaCtaId ;  /* 0x00000000000479c3 */ /* 0x002e620000008800 */
[----:B------:R-:W-:Y:S01]  /*0840*/  UMOV UR6, 0x400 ;  /* 0x0000040000067882 */ /* 0x000fe20000000000 */
[----:B------:R-:W-:Y:S01]  /*0850*/  UMOV UR5, 0x20 ;  /* 0x0000002000057882 */ /* 0x000fe20000000000 */
[----:B------:R-:W-:Y:S01]  /*0860*/  ELECT P0, URZ, PT ;  /* 0x0000000000ff782f */ /* 0x000fe20003800000 */
[----:B-1----:R-:W-:Y:S02]  /*0870*/  ULEA UR6, UR4, UR6, 0x18 ;  /* 0x0000000604067291 */ /* 0x002fe4000f8ec0ff */
[----:B------:R-:W-:-:S04]  /*0880*/  UIADD3 UR4, UPT, UPT, -UR5, 0x100000, URZ ;  /* 0x0010000005047890 */ /* 0x000fc8000fffe1ff */
[----:B------:R-:W-:Y:S02]  /*0890*/  USHF.L.U32 UR5, UR4, 0xb, URZ ;  /* 0x0000000b04057899 */ /* 0x000fe400080006ff */
[----:B------:R-:W-:Y:S01]  /*08a0*/  USHF.L.U32 UR4, UR4, 0x1, URZ ;  /* 0x0000000104047899 */ /* 0x000fe200080006ff */
[----:B------:R-:W1:Y:S11]  /*08b0*/  FENCE.VIEW.ASYNC.S ;  /* 0x00000000000073c6 */ /* 0x000e760000000000 */
[----:B-1----:R2:W1:Y:S01]  /*08c0*/  SYNCS.EXCH.64 URZ, [UR6+0x60], UR4 ;  /* 0x0000600406ff75b2 */ /* 0x0024620008000100 */
[----:B------:R2:W1:Y:S02]  /*08d0*/  SYNCS.EXCH.64 URZ, [UR6+0x68], UR4 ;  /* 0x0000680406ff75b2 */ /* 0x0004640008000100 */
[----:B--2---:R-:W-:Y:S01]  /*08e0*/  NOP ;  /* 0x0000000000007918 */ /* 0x004fe20000000000 */
.L_x_11:
[----:B------:R-:W2:Y:S01]  /*08f0*/  SHFL.IDX PT, R2, R54, RZ, 0x1f ;  /* 0x00001fff36027589 */ /* 0x000ea200000e0000 */
[----:B------:R-:W-:Y:S01]  /*0900*/  NOP ;  /* 0x0000000000007918 */ /* 0x000fe20000000000 */
[----:B--2---:R-:W-:-:S13]  /*0910*/  ISETP.NE.AND P0, PT, R2, 0x4, PT ;  /* 0x000000040200780c */ /* 0x004fda0003f05270 */
[----:B------:R-:W-:Y:S05]  /*0920*/  @P0 BRA `(.L_x_12) ;  /* 0x00000000004c0947 */ /* 0x000fea0003800000 */
[----:B-1----:R-:W1:Y:S01]  /*0930*/  S2UR UR6, SR_CgaCtaId ;  /* 0x00000000000679c3 */ /* 0x002e620000008800 */
[----:B------:R-:W-:Y:S01]  /*0940*/  UMOV UR4, 0x3a0 ;  /* 0x000003a000047882 */ /* 0x000fe20000000000 */
[----:B------:R-:W-:Y:S01]  /*0950*/  UMOV UR5, 0x400 ;  /* 0x0000040000057882 */ /* 0x000fe20000000000 */
[----:B------:R-:W-:Y:S01]  /*0960*/  USEL UR4, UR4, 0x320, UP3 ;  /* 0x0000032004047887 */ /* 0x000fe20009800000 */
[----:B------:R-:W-:Y:S01]  /*0970*/  UMOV UR8, 0x1 ;  /* 0x0000000100087882 */ /* 0x000fe20000000000 */
[----:B------:R-:W-:Y:S01]  /*0980*/  ELECT P0, URZ, PT ;  /* 0x0000000000ff782f */ /* 0x000fe20003800000 */
[----:B------:R-:W-:-:S04]  /*0990*/  UIADD3 UR8, UPT, UPT, -UR8, 0x100000, URZ ;  /* 0x0010000008087890 */ /* 0x000fc8000fffe1ff */
[----:B------:R-:W-:Y:S02]  /*09a0*/  USHF.L.U32 UR9, UR8, 0xb, URZ ;  /* 0x0000000b08097899 */ /* 0x000fe400080006ff */
[----:B------:R-:W-:Y:S02]  /*09b0*/  USHF.L.U32 UR8, UR8, 0x1, URZ ;  /* 0x0000000108087899 */ /* 0x000fe400080006ff */
[----:B-1----:R-:W-:Y:S02]  /*09c0*/  ULEA UR6, UR6, UR5, 0x18 ;  /* 0x0000000506067291 */ /* 0x002fe4000f8ec0ff */
[----:B------:R-:W-:-:S04]  /*09d0*/  UIADD3 UR4, UPT, UPT, -UR4, 0x100000, URZ ;  /* 0x0010000004047890 */ /* 0x000fc8000fffe1ff */
[----:B------:R-:W-:Y:S02]  /*09e0*/  USHF.L.U32 UR5, UR4, 0xb, URZ ;  /* 0x0000000b04057899 */ /* 0x000fe400080006ff */
[----:B------:R-:W-:Y:S01]  /*09f0*/  USHF.L.U32 UR4, UR4, 0x1, URZ ;  /* 0x0000000104047899 */ /* 0x000fe200080006ff */
[----:B------:R-:W1:Y:S03]  /*0a00*/  FENCE.VIEW.ASYNC.S ;  /* 0x00000000000073c6 */ /* 0x000e660000000000 */
[----:B-1----:R2:W1:Y:S08]  /*0a10*/  SYNCS.EXCH.64 URZ, [UR6+0x70], UR8 ;  /* 0x0000700806ff75b2 */ /* 0x0024700008000100 */
[----:B------:R2:W1:Y:S01]  /*0a20*/  SYNCS.EXCH.64 URZ, [UR6+0x80], UR4 ;  /* 0x0000800406ff75b2 */ /* 0x0004620008000100 */
[----:B------:R2:W1:Y:S01]  /*0a30*/  SYNCS.EXCH.64 URZ, [UR6+0x78], UR8 ;  /* 0x0000780806ff75b2 */ /* 0x0004620008000100 */
[----:B------:R2:W1:Y:S02]  /*0a40*/  SYNCS.EXCH.64 URZ, [UR6+0x88], UR4 ;  /* 0x0000880406ff75b2 */ /* 0x0004640008000100 */
[----:B--2---:R-:W-:Y:S01]  /*0a50*/  NOP ;  /* 0x0000000000007918 */ /* 0x004fe20000000000 */
.L_x_12:
        /* <DEDUP_REMOVED lines=26> */
.L_x_13:
[----:B------:R-:W2:Y:S01]  /*0c00*/  SHFL.IDX PT, R2, R54, RZ, 0x1f ;  /* 0x00001fff36027589 */ /* 0x000ea200000e0000 */
[----:B------:R-:W1:Y:S01]  /*0c10*/  S2UR UR63, SR_CgaCtaId ;  /* 0x00000000003f79c3 */ /* 0x000e620000008800 */
[----:B------:R-:W-:Y:S01]  /*0c20*/  NOP ;  /* 0x0000000000007918 */ /* 0x000fe20000000000 */
[----:B--2---:R-:W-:-:S13]  /*0c30*/  ISETP.NE.AND P0, PT, R2, 0x3, PT ;  /* 0x000000030200780c */ /* 0x004fda0003f05270 */
[----:B-1----:R-:W-:Y:S05]  /*0c40*/  @P0 BRA `(.L_x_14) ;  /* 0x0000000000340947 */ /* 0x002fea0003800000 */
[----:B------:R-:W-:Y:S01]  /*0c50*/  UMOV UR4, 0x400 ;  /* 0x0000040000047882 */ /* 0x000fe20000000000 */
[----:B------:R-:W-:Y:S01]  /*0c60*/  UMOV UR6, 0x20 ;  /* 0x0000002000067882 */ /* 0x000fe20000000000 */
[----:B------:R-:W-:Y:S02]  /*0c70*/  ULEA UR4, UR63, UR4, 0x18 ;  /* 0x000000043f047291 */ /* 0x000fe4000f8ec0ff */
[----:B------:R-:W-:-:S04]  /*0c80*/  UIADD3 UR6, UPT, UPT, -UR6, 0x100000, URZ ;  /* 0x0010000006067890 */ /* 0x000fc8000fffe1ff */
[----:B------:R-:W-:Y:S02]  /*0c90*/  USHF.L.U32 UR7, UR6, 0xb, URZ ;  /* 0x0000000b06077899 */ /* 0x000fe400080006ff */
[----:B------:R-:W-:Y:S01]  /*0ca0*/  USHF.L.U32 UR6, UR6, 0x1, URZ ;  /* 0x0000000106067899 */ /* 0x000fe200080006ff */
[----:B------:R-:W-:Y:S01]  /*0cb0*/  ELECT P0, URZ, PT ;  /* 0x0000000000ff782f */ /* 0x000fe20003800000 */
[----:B------:R-:W1:Y:S10]  /*0cc0*/  FENCE.VIEW.ASYNC.S ;  /* 0x00000000000073c6 */ /* 0x000e740000000000 */
[----:B-1----:R1:W2:Y:S01]  /*0cd0*/  SYNCS.EXCH.64 URZ, [UR4+0xd0], UR6 ;  /* 0x0000d00604ff75b2 */ /* 0x0022a20008000100 */
[----:B------:R1:W1:Y:S01]  /*0ce0*/  SYNCS.EXCH.64 URZ, [UR4+0xe0], UR6 ;  /* 0x0000e00604ff75b2 */ /* 0x0002620008000100 */
[----:B------:R1:W1:Y:S01]  /*0cf0*/  SYNCS.EXCH.64 URZ, [UR4+0xd8], UR6 ;  /* 0x0000d80604ff75b2 */ /* 0x0002620008000100 */
[----:B------:R1:W1:Y:S01]  /*0d00*/  SYNCS.EXCH.64 URZ, [UR4+0xe8], UR6 ;  /* 0x0000e80604ff75b2 */ /* 0x0002620008000100 */
[----:B------:R-:W-:Y:S01]  /*0d10*/  NOP ;  /* 0x0000000000007918 */ /* 0x000fe20000000000 */
.L_x_14:
[----:B-1----:R-:W1:Y:S01]  /*0d20*/  LDCU UR4, c[0x0][0x36c] ;  /* 0x00006d80ff0477ac */ /* 0x002e620008000800 */
[----:B------:R-:W-:Y:S01]  /*0d30*/  ISETP.NE.OR P4, PT, R0, 0x2, !P4 ;  /* 0x000000020000780c */ /* 0x000fe20006785670 */
[----:B------:R-:W-:Y:S01]  /*0d40*/  NOP ;  /* 0x0000000000007918 */ /* 0x000fe20000000000 */
[----:B------:R-:W-:Y:S01]  /*0d50*/  LOP3.LUT R0, R65, 0x1f, RZ, 0xc0, !PT ;  /* 0x0000001f41007812 */ /* 0x000fe200078ec0ff */
[----:B------:R-:W-:Y:S02]  /*0d60*/  UISETP.NE.AND UP4, UPT, UR17, URZ, UPT ;  /* 0x000000ff1100728c */ /* 0x000fe4000bf85270 */
[----:B-1----:R-:W-:-:S09]  /*0d70*/  UISETP.EQ.U32.AND UP5, UPT, UR4, 0x1, UPT ;  /* 0x000000010400788c */ /* 0x002fd2000bfa2070 */
[----:B------:R-:W-:Y:S05]  /*0d80*/  BRA.U !UP5, `(.L_x_15) ;  /* 0x000000010d087547 */ /* 0x000fea000b800000 */
[----:B--234-:R-:W-:Y:S01]  /*0d90*/  UCGABAR_ARV ;  /* 0x00000000000079c7 */ /* 0x01cfe20008000000 */
[----:B------:R-:W-:Y:S05]  /*0da0*/  BRA `(.L_x_16) ;  /* 0x0000000000047947 */ /* 0x000fea0003800000 */
.L_x_15:
[----:B--234-:R-:W-:Y:S01]  /*0db0*/  NOP ;  /* 0x0000000000007918 */ /* 0x01cfe20000000000 */
.L_x_16:
[----:B------:R-:W1:Y:S01]  /*0dc0*/  S2UR UR16, SR_CTAID.X ;  /* 0x00000000001079c3 */ /* 0x000e620000002500 */
[----:B------:R-:W-:-:S05]  /*0dd0*/  CS2R.32 R56, SR_CgaSize ;  /* 0x0000000000387805 */ /* 0x000fca0000008a00 */
[----:B------:R-:W-:-:S05]  /*0de0*/  IMAD R56, R56, -0xa0, RZ ;  /* 0xffffff6038387824 */ /* 0x000fca00078e02ff */
[----:B------:R-:W-:-:S14]  /*0df0*/  R2UR UR5, R56 ;  /* 0x00000000380572ca */ /* 0x000fdc00000e0000 */
[----:B------:R-:W2:Y:S01]  /*0e00*/  LDCU UR5, c[0x0][UR5+0x2b0] ;  /* 0x00005600050577ac */ /* 0x000ea20008000800 */
[----:B------:R-:W-:-:S05]  /*0e10*/  CS2R.32 R56, SR_CgaSize ;  /* 0x0000000000387805 */ /* 0x000fca0000008a00 */
[----:B------:R-:W-:-:S05]  /*0e20*/  IMAD R56, R56, -0xa0, RZ ;  /* 0xffffff6038387824 */ /* 0x000fca00078e02ff */
[----:B------:R-:W-:-:S14]  /*0e30*/  R2UR UR4, R56 ;  /* 0x00000000380472ca */ /* 0x000fdc00000e0000 */
[----:B------:R-:W3:Y:S01]  /*0e40*/  LDCU UR4, c[0x0][UR4+0x2b4] ;  /* 0x00005680040477ac */ /* 0x000ee20008000800 */
[----:B------:R-:W4:Y:S01]  /*0e50*/  S2UR UR20, SR_CTAID.Y ;  /* 0x00000000001479c3 */ /* 0x000f220000002600 */
[----:B------:R-:W-:-:S05]  /*0e60*/  CS2R.32 R56, SR_CgaSize ;  /* 0x0000000000387805 */ /* 0x000fca0000008a00 */
[----:B------:R-:W-:-:S05]  /*0e70*/  IMAD R56, R56, -0xa0, RZ ;  /* 0xffffff6038387824 */ /* 0x000fca00078e02ff */
[----:B------:R-:W-:-:S14]  /*0e80*/  R2UR UR7, R56 ;  /* 0x00000000380772ca */ /* 0x000fdc00000e0000 */
[----:B------:R-:W3:Y:S01]  /*0e90*/  LDCU UR7, c[0x0][UR7+0x2a0] ;  /* 0x00005400070777ac */ /* 0x000ee20008000800 */
[----:B------:R-:W-:-:S05]  /*0ea0*/  CS2R.32 R56, SR_CgaSize ;  /* 0x0000000000387805 */ /* 0x000fca0000008a00 */
[----:B------:R-:W-:-:S05]  /*0eb0*/  IMAD R56, R56, -0xa0, RZ ;  /* 0xffffff6038387824 */ /* 0x000fca00078e02ff */
[----:B------:R-:W-:-:S14]  /*0ec0*/  R2UR UR8, R56 ;  /* 0x00000000380872ca */ /* 0x000fdc00000e0000 */
[----:B------:R-:W3:Y:S01]  /*0ed0*/  LDCU UR8, c[0x0][UR8+0x2a4] ;  /* 0x00005480080877ac */ /* 0x000ee20008000800 */
[----:B------:R-:W-:Y:S02]  /*0ee0*/  ULOP3.LUT UR70, UR63, 0x1, URZ, 0xc0, !UPT ;  /* 0x000000013f467892 */ /* 0x000fe4000f8ec0ff */
[----:B------:R-:W-:Y:S02]  /*0ef0*/  USHF.R.U32.HI UR26, URZ, 0x1, UR63 ;  /* 0x00000001ff1a7899 */ /* 0x000fe4000801163f */
[----:B------:R-:W-:Y:S02]  /*0f00*/  UISETP.GT.U32.AND UP1, UPT, UR70, 0xffff, UPT ;  /* 0x0000ffff4600788c */ /* 0x000fe4000bf24070 */
[----:B------:R-:W-:Y:S01]  /*0f10*/  USHF.L.U32 UR38, UR63, 0x9, URZ ;  /* 0x000000093f267899 */ /* 0x000fe200080006ff */
[----:B-1----:R-:W-:Y:S01]  /*0f20*/  I2FP.F32.U32 R3, UR16 ;  /* 0x0000001000037c45 */ /* 0x002fe20008201000 */
[----:B------:R-:W1:Y:S04]  /*0f30*/  LDCU UR21, c[0x0][0xb24] ;  /* 0x00016480ff1577ac */ /* 0x000e680008000800 */
[----:B--2---:R-:W-:Y:S01]  /*0f40*/  FMUL R3, R3, UR5 ;  /* 0x0000000503037c20 */ /* 0x004fe20008400000 */
[----:B------:R-:W2:Y:S01]  /*0f50*/  LDCU UR39, c[0x0][0xb24] ;  /* 0x00016480ff2777ac */ /* 0x000ea20008000800 */
[----:B----4-:R-:W-:Y:S01]  /*0f60*/  I2FP.F32.U32 R2, UR20 ;  /* 0x0000001400027c45 */ /* 0x010fe20008201000 */
[----:B------:R-:W4:Y:S03]  /*0f70*/  LDCU UR28, c[0x0][0xb30] ;  /* 0x00016600ff1c77ac */ /* 0x000f260008000800 */
[----:B------:R-:W1:Y:S01]  /*0f80*/  F2I.U32.TRUNC.NTZ R3, R3 ;  /* 0x0000000300037305 */ /* 0x000e62000020f000 */
[----:B---3--:R-:W-:Y:S01]  /*0f90*/  FMUL R2, R2, UR4 ;  /* 0x0000000402027c20 */ /* 0x008fe20008400000 */
[----:B------:R-:W-:-:S02]  /*0fa0*/  ULOP3.LUT UR4, UR63, 0x2, URZ, 0xc0, !UPT ;  /* 0x000000023f047892 */ /* 0x000fc4000f8ec0ff */
[----:B------:R-:W-:Y:S02]  /*0fb0*/  USHF.L.U32 UR37, UR63, 0xb, URZ ;  /* 0x0000000b3f257899 */ /* 0x000fe400080006ff */
[----:B------:R-:W-:Y:S02]  /*0fc0*/  UISETP.GT.U32.AND UP0, UPT, UR4, 0xffff, UPT ;  /* 0x0000ffff0400788c */ /* 0x000fe4000bf04070 */
[----:B------:R-:W3:Y:S01]  /*0fd0*/  F2I.U32.TRUNC.NTZ R2, R2 ;  /* 0x0000000200027305 */ /* 0x000ee2000020f000 */
[----:B------:R-:W-:Y:S01]  /*0fe0*/  UMOV UR32, 0x5 ;  /* 0x0000000500207882 */ /* 0x000fe20000000000 */
[----:B------:R-:W-:Y:S02]  /*0ff0*/  USEL UR31, UR70, 0xffff, !UP1 ;  /* 0x0000ffff461f7887 */ /* 0x000fe4000c800000 */
[----:B------:R-:W-:Y:S01]  /*1000*/  USEL UR30, UR4, 0xffff, !UP0 ;  /* 0x0000ffff041e7887 */ /* 0x000fe2000c000000 */
[----:B-1----:R-:W-:Y:S02]  /*1010*/  R2UR UR5, R3 ;  /* 0x00000000030572ca */ /* 0x002fe400000e0000 */
[----:B---3--:R-:W-:-:S02]  /*1020*/  R2UR UR6, R2 ;  /* 0x00000000020672ca */ /* 0x008fc400000e0000 */
[----:B------:R-:W-:-:S09]  /*1030*/  PRMT R2, RZ, 0x7610, R2 ;  /* 0x00007610ff027816 */ /* 0x000fd20000000002 */
[----:B------:R-:W-:-:S04]  /*1040*/  UIADD3 UR5, UPT, UPT, -UR5, URZ, URZ ;  /* 0x000000ff05057290 */ /* 0x000fc8000fffe1ff */
[----:B------:R-:W-:Y:S02]  /*1050*/  UIMAD UR5, UR7, UR5, UR16 ;  /* 0x00000005070572a4 */ /* 0x000fe4000f8e0210 */
[----:B------:R-:W-:-:S04]  /*1060*/  UIADD3 UR4, UPT, UPT, -UR6, URZ, URZ ;  /* 0x000000ff06047290 */ /* 0x000fc8000fffe1ff */
[----:B------:R-:W-:Y:S01]  /*1070*/  IMAD.U32 R56, RZ, RZ, UR5 ;  /* 0x00000005ff387e24 */ /* 0x000fe2000f8e00ff */
[----:B------:R-:W-:-:S06]  /*1080*/  UIMAD UR4, UR8, UR4, UR20 ;  /* 0x00000004080472a4 */ /* 0x000fcc000f8e0214 */
[----:B------:R-:W-:Y:S01]  /*1090*/  IMAD.U32 R55, RZ, RZ, UR4 ;  /* 0x00000004ff377e24 */ /* 0x000fe2000f8e00ff */
[----:B--2-4-:R-:W-:Y:S06]  /*10a0*/  BRA.U UP4, `(.L_x_17) ;  /* 0x0000000104447547 */ /* 0x014fec000b800000 */
[----:B------:R-:W-:Y:S02]  /*10b0*/  R2UR UR4, R55 ;  /* 0x00000000370472ca */ /* 0x000fe400000e0000 */
[----:B------:R-:W-:-:S11]  /*10c0*/  R2UR UR6, R56 ;  /* 0x00000000380672ca */ /* 0x000fd600000e0000 */
[----:B------:R-:W-:Y:S02]  /*10d0*/  UISETP.NE.AND UP0, UPT, UR4, URZ, UPT ;  /* 0x000000ff0400728c */ /* 0x000fe4000bf05270 */
[----:B------:R-:W-:Y:S02]  /*10e0*/  UISETP.NE.AND UP1, UPT, UR4, 0x1, UPT ;  /* 0x000000010400788c */ /* 0x000fe4000bf25270 */
[----:B------:R-:W-:Y:S02]  /*10f0*/  UISETP.NE.AND UP2, UPT, UR6, URZ, UP0 ;  /* 0x000000ff0600728c */ /* 0x000fe40008745270 */
[----:B------:R-:W-:Y:S02]  /*1100*/  USEL UR4, URZ, 0x2, UP0 ;  /* 0x00000002ff047887 */ /* 0x000fe40008000000 */
[----:B------:R-:W-:Y:S02]  /*1110*/  USEL UR8, URZ, 0x1, UP2 ;  /* 0x00000001ff087887 */ /* 0x000fe40009000000 */
[----:B------:R-:W-:-:S02]  /*1120*/  UISETP.NE.AND UP2, UPT, UR6, URZ, UPT ;  /* 0x000000ff0600728c */ /* 0x000fc4000bf45270 */
[----:B------:R-:W-:Y:S02]  /*1130*/  USEL UR5, URZ, 0x4, UP1 ;  /* 0x00000004ff057887 */ /* 0x000fe40008800000 */
[----:B------:R-:W-:Y:S02]  /*1140*/  UISETP.NE.AND UP0, UPT, UR6, 0x1, UPT ;  /* 0x000000010600788c */ /* 0x000fe4000bf05270 */
[----:B------:R-:W-:Y:S02]  /*1150*/  USEL UR6, URZ, 0x8, UP1 ;  /* 0x00000008ff067887 */ /* 0x000fe40008800000 */
[----:B------:R-:W-:Y:S02]  /*1160*/  USEL UR7, UR5, 0x4, UP2 ;  /* 0x0000000405077887 */ /* 0x000fe40009000000 */
[----:B------:R-:W-:Y:S02]  /*1170*/  USEL UR4, UR4, 0x2, UP0 ;  /* 0x0000000204047887 */ /* 0x000fe40008000000 */
[----:B------:R-:W-:-:S02]  /*1180*/  USEL UR5, UR6, 0x8, UP0 ;  /* 0x0000000806057887 */ /* 0x000fc40008000000 */
[----:B------:R-:W-:-:S04]  /*1190*/  UIADD3 UR4, UPT, UPT, UR4, UR7, UR8 ;  /* 0x0000000704047290 */ /* 0x000fc8000fffe008 */
[----:B------:R-:W-:-:S06]  /*11a0*/  UIADD3 UR4, UPT, UPT, UR4, UR5, URZ ;  /* 0x0000000504047290 */ /* 0x000fcc000fffe0ff */
[----:B------:R-:W-:-:S07]  /*11b0*/  IMAD.U32 R2, RZ, RZ, UR4 ;  /* 0x00000004ff027e24 */ /* 0x000fce000f8e00ff */
.L_x_17:
[----:B------:R-:W1:Y:S01]  /*11c0*/  S2UR UR60, SR_CTAID.Z ;  /* 0x00000000003c79c3 */ /* 0x000e620000002700 */
[----:B------:R-:W-:Y:S01]  /*11d0*/  UISETP.GE.AND UP0, UPT, UR21, 0x1, UPT ;  /* 0x000000011500788c */ /* 0x000fe2000bf06270 */
[----:B------:R-:W-:-:S08]  /*11e0*/  UMOV UR29, 0x3 ;  /* 0x00000003001d7882 */ /* 0x000fd00000000000 */
[----:B------:R-:W-:Y:S05]  /*11f0*/  BRA.U !UP0, `(.L_x_18) ;  /* 0x0000000108d47547 */ /* 0x000fea000b800000 */
[----:B------:R-:W2:Y:S01]  /*1200*/  LDCU.128 UR12, c[0x0][0xb10] ;  /* 0x00016200ff0c77ac */ /* 0x000ea20008000c00 */
[----:B------:R-:W3:Y:S01]  /*1210*/  LDCU UR6, c[0x0][0x370] ;  /* 0x00006e00ff0677ac */ /* 0x000ee20008000800 */
[----:B------:R-:W4:Y:S01]  /*1220*/  LDCU UR5, c[0x0][0x374] ;  /* 0x00006e80ff0577ac */ /* 0x000f220008000800 */
[----:B------:R-:W1:Y:S01]  /*1230*/  LDCU UR27, c[0x0][0xb0c] ;  /* 0x00016180ff1b77ac */ /* 0x000e620008000800 */
[----:B------:R-:W1:Y:S01]  /*1240*/  LDCU UR4, c[0x0][0xb20] ;  /* 0x00016400ff0477ac */ /* 0x000e620008000800 */
[----:B------:R-:W1:Y:S01]  /*1250*/  LDCU.64 UR8, c[0x0][0xb28] ;  /* 0x00016500ff0877ac */ /* 0x000e620008000a00 */
[----:B--2---:R-:W-:Y:S02]  /*1260*/  UISETP.NE.AND UP0, UPT, UR14, 0x1, UPT ;  /* 0x000000010e00788c */ /* 0x004fe4000bf05270 */
[----:B----4-:R-:W-:Y:S02]  /*1270*/  UIMAD.WIDE.U32 UR10, UR5, UR15, URZ ;  /* 0x0000000f050a72a5 */ /* 0x010fe4000f8e00ff */
[----:B---3--:R-:W-:-:S02]  /*1280*/  UIMAD.WIDE.U32 UR22, UR6, UR12, URZ ;  /* 0x0000000c061672a5 */ /* 0x008fc4000f8e00ff */
[----:B-1----:R-:W-:Y:S02]  /*1290*/  UISETP.NE.AND UP1, UPT, UR27, 0x1, UPT ;  /* 0x000000011b00788c */ /* 0x002fe4000bf25270 */
[----:B------:R-:W-:Y:S01]  /*12a0*/  UISETP.NE.AND UP2, UPT, UR21, 0x1, UPT ;  /* 0x000000011500788c */ /* 0x000fe2000bf45270 */
[----:B------:R-:W-:Y:S02]  /*12b0*/  UMOV UR10, UR11 ;  /* 0x0000000b000a7c82 */ /* 0x000fe40008000000 */
[----:B------:R-:W-:Y:S01]  /*12c0*/  UMOV UR22, UR23 ;  /* 0x0000001700167c82 */ /* 0x000fe20008000000 */
[----:B------:R-:W-:Y:S02]  /*12d0*/  @UP0 USHF.R.U32.HI UR5, URZ, UR4, UR10 ;  /* 0x00000004ff050299 */ /* 0x000fe4000801160a */
[----:B------:R-:W-:Y:S02]  /*12e0*/  UIMAD.WIDE.U32 UR24, UR20, UR15, URZ ;  /* 0x0000000f141872a5 */ /* 0x000fe4000f8e00ff */
[----:B------:R-:W-:-:S02]  /*12f0*/  UIMAD.WIDE.U32 UR10, UR5, UR8, URZ ;  /* 0x00000008050a72a5 */ /* 0x000fc4000f8e00ff */
[----:B------:R-:W-:Y:S02]  /*1300*/  @UP1 USHF.R.U32.HI UR6, URZ, UR13, UR22 ;  /* 0x0000000dff061299 */ /* 0x000fe40008011616 */
[----:B------:R-:W-:Y:S02]  /*1310*/  UIMAD.WIDE.U32 UR18, UR16, UR12, URZ ;  /* 0x0000000c101272a5 */ /* 0x000fe4000f8e00ff */
[----:B------:R-:W-:Y:S01]  /*1320*/  UIMAD.WIDE.U32 UR22, UR6, UR8, URZ ;  /* 0x00000008061672a5 */ /* 0x000fe2000f8e00ff */
[----:B------:R-:W-:Y:S01]  /*1330*/  UMOV UR24, UR25 ;  /* 0x0000001900187c82 */ /* 0x000fe20008000000 */
[----:B------:R-:W-:Y:S01]  /*1340*/  UMOV UR10, UR11 ;  /* 0x0000000b000a7c82 */ /* 0x000fe20008000000 */
[----:B------:R-:W-:Y:S02]  /*1350*/  USHF.R.U32.HI UR24, URZ, UR4, UR24 ;  /* 0x00000004ff187299 */ /* 0x000fe40008011618 */
[----:B------:R-:W-:Y:S02]  /*1360*/  @UP2 USHF.R.U32.HI UR5, URZ, UR9, UR10 ;  /* 0x00000009ff052299 */ /* 0x000fe4000801160a */
[----:B------:R-:W-:Y:S01]  /*1370*/  UMOV UR7, UR23 ;  /* 0x0000001700077c82 */ /* 0x000fe20008000000 */
[----:B------:R-:W-:Y:S01]  /*1380*/  UMOV UR18, UR19 ;  /* 0x0000001300127c82 */ /* 0x000fe20008000000 */
[----:B------:R-:W-:-:S02]  /*1390*/  @UP2 USHF.R.U32.HI UR6, URZ, UR9, UR7 ;  /* 0x00000009ff062299 */ /* 0x000fc40008011607 */
[----:B------:R-:W-:Y:S02]  /*13a0*/  USHF.R.U32.HI UR13, URZ, UR13, UR18 ;  /* 0x0000000dff0d7299 */ /* 0x000fe40008011612 */
[----:B------:R-:W-:Y:S02]  /*13b0*/  USEL UR4, UR20, UR24, !UP0 ;  /* 0x0000001814047287 */ /* 0x000fe4000c000000 */
[----:B------:R-:W-:Y:S02]  /*13c0*/  UIMAD UR7, UR5, UR21, URZ ;  /* 0x00000015050772a4 */ /* 0x000fe4000f8e02ff */
[----:B------:R-:W-:Y:S02]  /*13d0*/  USEL UR5, UR16, UR13, !UP1 ;  /* 0x0000000d10057287 */ /* 0x000fe4000c800000 */
[----:B------:R-:W-:Y:S02]  /*13e0*/  UIMAD UR12, UR6, UR21, URZ ;  /* 0x00000015060c72a4 */ /* 0x000fe4000f8e02ff */
[----:B------:R-:W-:-:S02]  /*13f0*/  UISETP.GE.AND UP0, UPT, UR4, UR7, UPT ;  /* 0x000000070400728c */ /* 0x000fc4000bf06270 */
[----:B------:R-:W-:Y:S02]  /*1400*/  UIMAD.WIDE.U32 UR10, UR4, UR8, URZ ;  /* 0x00000008040a72a5 */ /* 0x000fe4000f8e00ff */
[----:B------:R-:W-:Y:S02]  /*1410*/  UISETP.GE.OR UP0, UPT, UR5, UR12, UP0 ;  /* 0x0000000c0500728c */ /* 0x000fe40008706670 */
[----:B------:R-:W-:Y:S02]  /*1420*/  UIMAD.WIDE.U32 UR12, UR5, UR8, URZ ;  /* 0x00000008050c72a5 */ /* 0x000fe4000f8e00ff */
[----:B------:R-:W-:Y:S01]  /*1430*/  UIADD3 UR10, UPT, UPT, -UR4, URZ, URZ ;  /* 0x000000ff040a7290 */ /* 0x000fe2000fffe1ff */
[----:B------:R-:W-:Y:S01]  /*1440*/  UMOV UR8, UR11 ;  /* 0x0000000b00087c82 */ /* 0x000fe20008000000 */
[----:B------:R-:W-:Y:S02]  /*1450*/  UIADD3 UR11, UPT, UPT, -UR5, URZ, URZ ;  /* 0x000000ff050b7290 */ /* 0x000fe4000fffe1ff */
[----:B------:R-:W-:-:S03]  /*1460*/  USHF.R.U32.HI UR8, URZ, UR9, UR8 ;  /* 0x00000009ff087299 */ /* 0x000fc60008011608 */
[----:B------:R-:W-:Y:S01]  /*1470*/  @!UP0 UMOV UR7, UR13 ;  /* 0x0000000d00078c82 */ /* 0x000fe20008000000 */
[----:B------:R-:W-:Y:S02]  /*1480*/  UIMAD UR20, UR14, UR10, UR20 ;  /* 0x0000000a0e1472a4 */ /* 0x000fe4000f8e0214 */
[----:B------:R-:W-:Y:S02]  /*1490*/  USEL UR8, UR4, UR8, !UP2 ;  /* 0x0000000804087287 */ /* 0x000fe4000d000000 */
[----:B------:R-:W-:Y:S02]  /*14a0*/  @!UP0 USHF.R.U32.HI UR7, URZ, UR9, UR7 ;  /* 0x00000009ff078299 */ /* 0x000fe40008011607 */
[----:B------:R-:W-:Y:S02]  /*14b0*/  UIADD3 UR9, UPT, UPT, -UR8, URZ, URZ ;  /* 0x000000ff08097290 */ /* 0x000fe4000fffe1ff */
[----:B------:R-:W-:Y:S02]  /*14c0*/  @!UP0 USEL UR7, UR5, UR7, !UP2 ;  /* 0x0000000705078287 */ /* 0x000fe4000d000000 */
[----:B------:R-:W-:-:S02]  /*14d0*/  UIMAD UR9, UR21, UR9, UR4 ;  /* 0x00000009150972a4 */ /* 0x000fc4000f8e0204 */
[----:B------:R-:W-:Y:S02]  /*14e0*/  @!UP0 UIADD3 UR8, UPT, UPT, UR8, -UR7, URZ ;  /* 0x8000000708088290 */ /* 0x000fe4000fffe0ff */
[----:B------:R-:W-:Y:S02]  /*14f0*/  @!UP0 UIMAD UR6, UR9, UR6, UR7 ;  /* 0x00000006090682a4 */ /* 0x000fe4000f8e0207 */
[----:B------:R-:W-:Y:S02]  /*1500*/  @!UP0 UIMAD UR4, UR8, UR21, UR5 ;  /* 0x00000015080482a4 */ /* 0x000fe4000f8e0205 */
[----:B------:R-:W-:Y:S02]  /*1510*/  UIMAD UR16, UR27, UR11, UR16 ;  /* 0x0000000b1b1072a4 */ /* 0x000fe4000f8e0210 */
[----:B------:R-:W-:Y:S01]  /*1520*/  UIMAD UR20, UR4, UR14, UR20 ;  /* 0x0000000e041472a4 */ /* 0x000fe2000f8e0214 */
[----:B------:R-:W-:Y:S02]  /*1530*/  @!UP0 UMOV UR5, UR6 ;  /* 0x0000000600058c82 */ /* 0x000fe40008000000 */
[----:B------:R-:W-:-:S12]  /*1540*/  UIMAD UR16, UR5, UR27, UR16 ;  /* 0x0000001b051072a4 */ /* 0x000fd8000f8e0210 */
.L_x_18:
[----:B------:R-:W-:Y:S02]  /*1550*/  UISETP.NE.AND UP1, UPT, UR28, 0x1, UPT ;  /* 0x000000011c00788c */ /* 0x000fe4000bf25270 */
[----:B------:R-:W-:Y:S02]  /*1560*/  ULOP3.LUT UR31, UR31, 0xffff, URZ, 0xc0, !UPT ;  /* 0x0000ffff1f1f7892 */ /* 0x000fe4000f8ec0ff */
[----:B------:R-:W-:Y:S02]  /*1570*/  ULOP3.LUT UR30, UR30, 0xffff, URZ, 0xc0, !UPT ;  /* 0x0000ffff1e1e7892 */ /* 0x000fe4000f8ec0ff */
[----:B------:R-:W-:Y:S02]  /*1580*/  UISETP.NE.AND UP0, UPT, UR17, 0x2, UPT ;  /* 0x000000021100788c */ /* 0x000fe4000bf05270 */
[----:B------:R-:W-:Y:S02]  /*1590*/  ULOP3.LUT UR38, UR38, 0x400, URZ, 0xc0, !UPT ;  /* 0x0000040026267892 */ /* 0x000fe4000f8ec0ff */
[----:B------:R-:W-:-:S02]  /*15a0*/  ULOP3.LUT UR37, UR37, 0x800, URZ, 0xc0, !UPT ;  /* 0x0000080025257892 */ /* 0x000fc4000f8ec0ff */
[----:B------:R-:W-:Y:S02]  /*15b0*/  USHF.L.U32 UR31, UR32, UR31, URZ ;  /* 0x0000001f201f7299 */ /* 0x000fe400080006ff */
[----:B------:R-:W-:Y:S01]  /*15c0*/  USHF.L.U32 UR30, UR29, UR30, URZ ;  /* 0x0000001e1d1e7299 */ /* 0x000fe200080006ff */
[----:B------:R-:W-:Y:S11]  /*15d0*/  BRA.U UP1, `(.L_x_19) ;  /* 0x0000000101447547 */ /* 0x000ff6000b800000 */
[----:B------:R-:W2:Y:S01]  /*15e0*/  LDCU.128 UR8, c[0x0][0xb10] ;  /* 0x00016200ff0877ac */ /* 0x000ea20008000c00 */
[----:B------:R-:W3:Y:S01]  /*15f0*/  LDCU UR12, c[0x0][0xb0c] ;  /* 0x00016180ff0c77ac */ /* 0x000ee20008000800 */
[----:B------:R-:W4:Y:S01]  /*1600*/  LDCU UR13, c[0x0][0xb20] ;  /* 0x00016400ff0d77ac */ /* 0x000f220008000800 */
[----:B--2---:R-:W-:Y:S02]  /*1610*/  UIMAD.WIDE.U32 UR6, UR16, UR8, URZ ;  /* 0x00000008100672a5 */ /* 0x004fe4000f8e00ff */
[----:B------:R-:W-:Y:S02]  /*1620*/  UIMAD.WIDE.U32 UR4, UR20, UR11, URZ ;  /* 0x0000000b140472a5 */ /* 0x000fe4000f8e00ff */
[----:B---3--:R-:W-:Y:S02]  /*1630*/  UISETP.NE.AND UP2, UPT, UR12, 0x1, UPT ;  /* 0x000000010c00788c */ /* 0x008fe4000bf45270 */
[----:B------:R-:W-:Y:S01]  /*1640*/  UISETP.NE.AND UP1, UPT, UR10, 0x1, UPT ;  /* 0x000000010a00788c */ /* 0x000fe2000bf25270 */
[----:B------:R-:W-:-:S02]  /*1650*/  UMOV UR6, UR7 ;  /* 0x0000000700067c82 */ /* 0x000fc40008000000 */
[----:B------:R-:W-:Y:S01]  /*1660*/  UMOV UR4, UR5 ;  /* 0x0000000500047c82 */ /* 0x000fe20008000000 */
[----:B------:R-:W-:Y:S02]  /*1670*/  USHF.R.U32.HI UR9, URZ, UR9, UR6 ;  /* 0x00000009ff097299 */ /* 0x000fe40008011606 */
[----:B----4-:R-:W-:Y:S02]  /*1680*/  USHF.R.U32.HI UR4, URZ, UR13, UR4 ;  /* 0x0000000dff047299 */ /* 0x010fe40008011604 */
[----:B------:R-:W-:Y:S02]  /*1690*/  USEL UR5, UR16, UR9, !UP2 ;  /* 0x0000000910057287 */ /* 0x000fe4000d000000 */
[----:B------:R-:W-:-:S04]  /*16a0*/  USEL UR4, UR20, UR4, !UP1 ;  /* 0x0000000414047287 */ /* 0x000fc8000c800000 */
[----:B------:R-:W-:Y:S02]  /*16b0*/  UIADD3 UR6, UPT, UPT, UR5, -UR4, URZ ;  /* 0x8000000405067290 */ /* 0x000fe4000fffe0ff */
[----:B------:R-:W-:Y:S02]  /*16c0*/  UIADD3 UR4, UPT, UPT, -UR5, UR4, URZ ;  /* 0x0000000405047290 */ /* 0x000fe4000fffe1ff */
[----:B------:R-:W-:Y:S02]  /*16d0*/  UIMAD UR20, UR6, UR10, UR20 ;  /* 0x0000000a061472a4 */ /* 0x000fe4000f8e0214 */
[----:B------:R-:W-:-:S12]  /*16e0*/  UIMAD UR16, UR4, UR12, UR16 ;  /* 0x0000000c041072a4 */ /* 0x000fd8000f8e0210 */
.L_x_19:
[----:B------:R-:W-:Y:S05]  /*16f0*/  BRA.U !UP5, `(.L_x_20) ;  /* 0x000000010d0c7547 */ /* 0x000fea000b800000 */
[----:B------:R-:W-:Y:S01]  /*1700*/  UCGABAR_WAIT ;  /* 0x0000000000007dc7 */ /* 0x000fe20008000000 */
[----:B------:R-:W-:Y:S01]  /*1710*/  CCTL.IVALL ;  /* 0x00000000ff00798f */ /* 0x000fe20002000000 */
[----:B------:R-:W-:Y:S05]  /*1720*/  BRA `(.L_x_21) ;  /* 0x0000000000047947 */ /* 0x000fea0003800000 */
.L_x_20:
[----:B------:R-:W-:Y:S06]  /*1730*/  BAR.SYNC.DEFER_BLOCKING 0x0 ;  /* 0x0000000000007b1d */ /* 0x000fec0000010000 */
.L_x_21:
[----:B------:R-:W-:Y:S05]  /*1740*/  BRA.U UP0, `(.L_x_22) ;  /* 0x0000001500c47547 */ /* 0x000fea000b800000 */
[----:B------:R-:W2:Y:S01]  /*1750*/  LDCU UR6, c[0x0][0x38c] ;  /* 0x00007180ff0677ac */ /* 0x000ea20008000800 */
[----:B------:R-:W-:Y:S01]  /*1760*/  PLOP3.LUT P2, PT, PT, PT, UP3, 0x80, 0x8 ;  /* 0x000000000008781c */ /* 0x000fe20003f4f038 */
[----:B------:R-:W-:Y:S01]  /*1770*/  IMAD.MOV.U32 R12, RZ, RZ, 0x1 ;  /* 0x00000001ff0c7424 */ /* 0x000fe200078e00ff */
[----:B------:R-:W-:Y:S01]  /*1780*/  ISETP.EQ.OR P3, PT, R0, RZ, P4 ;  /* 0x000000ff0000720c */ /* 0x000fe20002762670 */
[----:B------:R-:W-:Y:S01]  /*1790*/  UISETP.NE.AND UP1, UPT, UR17, URZ, UPT ;  /* 0x000000ff1100728c */ /* 0x000fe2000bf25270 */
[----:B------:R-:W-:Y:S02]  /*17a0*/  PLOP3.LUT P2, PT, P2, PT, PT, 0x8, 0x80 ;  /* 0x000000000080781c */ /* 0x000fe4000174e170 */
[----:B------:R-:W-:Y:S01]  /*17b0*/  CS2R R10, SRZ ;  /* 0x00000000000a7805 */ /* 0x000fe2000001ff00 */
[----:B------:R-:W-:Y:S01]  /*17c0*/  IMAD.MOV.U32 R9, RZ, RZ, RZ ;  /* 0x000000ffff097224 */ /* 0x000fe200078e00ff */
[----:B------:R-:W3:Y:S01]  /*17d0*/  LDCU UR65, c[0x0][0x370] ;  /* 0x00006e00ff4177ac */ /* 0x000ee20008000800 */
[----:B------:R-:W-:Y:S01]  /*17e0*/  IMAD.MOV.U32 R8, RZ, RZ, 0x1 ;  /* 0x00000001ff087424 */ /* 0x000fe200078e00ff */
[----:B------:R-:W4:Y:S01]  /*17f0*/  LDCU.64 UR54, c[0x0][0x348] ;  /* 0x00006900ff3677ac */ /* 0x000f220008000a00 */
[----:B------:R-:W1:Y:S01]  /*1800*/  LDCU UR64, c[0x0][0x374] ;  /* 0x00006e80ff4077ac */ /* 0x000e620008000800 */
[----:B--2---:R-:W-:-:S02]  /*1810*/  UIADD3 UR5, UPT, UPT, UR6, 0x7f, URZ ;  /* 0x0000007f06057890 */ /* 0x004fc4000fffe0ff */
[----:B------:R-:W-:Y:S02]  /*1820*/  UIADD3 UR71, UPT, UPT, UR6, 0xfe, URZ ;  /* 0x000000fe06477890 */ /* 0x000fe4000fffe0ff */
[----:B------:R-:W-:Y:S02]  /*1830*/  USHF.R.S32.HI UR4, URZ, 0x1f, UR5 ;  /* 0x0000001fff047899 */ /* 0x000fe40008011405 */
[----:B------:R-:W-:Y:S02]  /*1840*/  USEL UR53, UR53, 0x2, UP1 ;  /* 0x0000000235357887 */ /* 0x000fe40008800000 */
[----:B------:R-:W-:Y:S02]  /*1850*/  ULEA.HI UR4, UR4, UR5, URZ, 0x7 ;  /* 0x0000000504047291 */ /* 0x000fe4000f8f38ff */
[----:B------:R-:W-:Y:S02]  /*1860*/  USHF.L.U32 UR5, UR26, 0x5, URZ ;  /* 0x000000051a057899 */ /* 0x000fe400080006ff */
[----:B------:R-:W-:-:S02]  /*1870*/  USHF.R.S32.HI UR67, URZ, 0x7, UR4 ;  /* 0x00000007ff437899 */ /* 0x000fc40008011404 */
[----:B------:R-:W-:Y:S02]  /*1880*/  UIADD3 UR4, UPT, UPT, UR6, -0x1, URZ ;  /* 0xffffffff06047890 */ /* 0x000fe4000fffe0ff */
[----:B------:R-:W-:Y:S02]  /*1890*/  UISETP.LT.U32.AND UP0, UPT, UR67, 0x2, UPT ;  /* 0x000000024300788c */ /* 0x000fe4000bf01070 */
[----:B------:R-:W-:Y:S02]  /*18a0*/  UISETP.GE.U32.AND UP2, UPT, UR4, -0xff, UPT ;  /* 0xffffff010400788c */ /* 0x000fe4000bf46070 */
[----:B------:R-:W-:Y:S02]  /*18b0*/  USEL UR66, UR67, 0x2, UP0 ;  /* 0x0000000243427887 */ /* 0x000fe40008000000 */
[----:B------:R-:W-:Y:S02]  /*18c0*/  ULOP3.LUT UR68, UR5, 0x20, URZ, 0xe2, !UPT ;  /* 0x0000002005447892 */ /* 0x000fe4000f8ee2ff */
[----:B------:R-:W-:-:S02]  /*18d0*/  UIADD3 UR45, UPT, UPT, UR66, -0x1, URZ ;  /* 0xffffffff422d7890 */ /* 0x000fc4000fffe0ff */
[----:B------:R-:W-:Y:S01]  /*18e0*/  UIADD3 UR69, UPT, UPT, UR67, -UR66, URZ ;  /* 0x8000004243457290 */ /* 0x000fe2000fffe0ff */
[----:B------:R-:W-:Y:S02]  /*18f0*/  UMOV UR29, URZ ;  /* 0x000000ff001d7c82 */ /* 0x000fe40008000000 */
[----:B------:R-:W-:-:S04]  /*1900*/  @UP2 UIADD3 UR45, UPT, UPT, UR66, URZ, URZ ;  /* 0x000000ff422d2290 */ /* 0x000fc8000fffe0ff */
[----:B-1-34-:R-:W-:-:S12]  /*1910*/  UIADD3 UR45, UPT, UPT, UR45, 0x1, URZ ;  /* 0x000000012d2d7890 */ /* 0x01afd8000fffe0ff */
.L_x_46:
[----:B------:R-:W-:Y:S01]  /*1920*/  UISETP.NE.AND UP0, UPT, UR63, URZ, UPT ;  /* 0x000000ff3f00728c */ /* 0x000fe2000bf05270 */
[----:B------:R-:W1:Y:S08]  /*1930*/  S2UR UR63, SR_CgaCtaId ;  /* 0x00000000003f79c3 */ /* 0x000e700000008800 */
[----:B---3--:R-:W-:Y:S05]  /*1940*/  BRA.U UP0, `(.L_x_23) ;  /* 0x0000000100347547 */ /* 0x008fea000b800000 */
[----:B------:R-:W2:Y:S01]  /*1950*/  S2R R0, SR_CgaCtaId ;  /* 0x0000000000007919 */ /* 0x000ea20000008800 */
[----:B------:R-:W-:-:S04]  /*1960*/  MOV R2, 0x400 ;  /* 0x0000040000027802 */ /* 0x000fc80000000f00 */
[----:B--2---:R-:W-:Y:S02]  /*1970*/  LEA R0, R0, R2, 0x18 ;  /* 0x0000000200007211 */ /* 0x004fe400078ec0ff */
[----:B------:R-:W-:-:S03]  /*1980*/  SHF.L.U32 R2, R8, 0x1f, RZ ;  /* 0x0000001f08027819 */ /* 0x000fc600000006ff */
[----:B------:R-:W-:-:S04]  /*1990*/  IMAD R0, R9, 0x8, R0 ;  /* 0x0000000809007824 */ /* 0x000fc800078e0200 */
[----:B------:R-:W2:Y:S02]  /*19a0*/  SYNCS.PHASECHK.TRANS64.TRYWAIT P0, [R0+URZ+0xe0], R2 ;  /* 0x0000e002000075a7 */ /* 0x000ea400080011ff */
[----:B--2---:R-:W-:Y:S05]  /*19b0*/  @!P0 BRA `(.L_x_24) ;  /* 0x0000007800788947 */ /* 0x004fea0003800000 */
.L_x_140:
[----:B------:R-:W-:Y:S01]  /*19c0*/  VIADD R9, R9, 0x1 ;  /* 0x0000000109097836 */ /* 0x000fe20000000000 */
[----:B------:R2:W-:Y:S04]  /*19d0*/  SYNCS.ARRIVE.TRANS64.A1T0 RZ, [R0+URZ+0xd0], RZ ;  /* 0x0000d0ff00ff79a7 */ /* 0x0005e800081000ff */
[----:B------:R-:W-:-:S04]  /*19e0*/  ISETP.NE.AND P0, PT, R9, 0x2, PT ;  /* 0x000000020900780c */ /* 0x000fc80003f05270 */
[----:B------:R-:W-:Y:S02]  /*19f0*/  SEL R9, R9, RZ, P0 ;  /* 0x000000ff09097207 */ /* 0x000fe40000000000 */
[----:B--2---:R-:W-:-:S04]  /*1a00*/  SEL R0, RZ, 0x1, P0 ;  /* 0x00000001ff007807 */ /* 0x004fc80000000000 */
[----:B------:R-:W-:-:S07]  /*1a10*/  LOP3.LUT R8, R8, R0, RZ, 0x3c, !PT ;  /* 0x0000000008087212 */ /* 0x000fce00078e3cff */
.L_x_23:
[----:B------:R-:W-:Y:S01]  /*1a20*/  UMOV UR22, 0x400 ;  /* 0x0000040000167882 */ /* 0x000fe20000000000 */
[----:B------:R-:W-:Y:S01]  /*1a30*/  SHF.L.U32 R0, R12, 0x1f, RZ ;  /* 0x0000001f0c007819 */ /* 0x000fe200000006ff */
[----:B-1----:R-:W-:Y:S02]  /*1a40*/  ULEA UR22, UR63, UR22, 0x18 ;  /* 0x000000163f167291 */ /* 0x002fe4000f8ec0ff */
[----:B------:R-:W-:Y:S02]  /*1a50*/  UISETP.GE.U32.AND UP0, UPT, UR71, 0xff, UPT ;  /* 0x000000ff4700788c */ /* 0x000fe4000bf06070 */
[----:B------:R-:W-:Y:S02]  /*1a60*/  ULEA UR4, UR29, UR22, 0x3 ;  /* 0x000000161d047291 */ /* 0x000fe4000f8e18ff */
[----:B------:R-:W-:Y:S02]  /*1a70*/  ULEA UR27, UR20, UR70, 0x1 ;  /* 0x00000046141b7291 */ /* 0x000fe4000f8e08ff */
[----:B------:R-:W-:-:S02]  /*1a80*/  ULEA UR59, UR16, UR68, 0x6 ;  /* 0x00000044103b7291 */ /* 0x000fc4000f8e30ff */
[----:B------:R-:W-:Y:S01]  /*1a90*/  USHF.L.U32 UR27, UR27, 0x6, URZ ;  /* 0x000000061b1b7899 */ /* 0x000fe200080006ff */
[----:B------:R-:W-:Y:S02]  /*1aa0*/  UMOV UR13, URZ ;  /* 0x000000ff000d7c82 */ /* 0x000fe40008000000 */
[----:B------:R1:W2:Y:S01]  /*1ab0*/  SYNCS.PHASECHK.TRANS64.TRYWAIT P1, [UR4+0x10], R0 ;  /* 0x00001000ff0075a7 */ /* 0x0002a20008021104 */
[----:B------:R-:W-:Y:S08]  /*1ac0*/  BRA.U !UP0, `(.L_x_25) ;  /* 0x0000000508607547 */ /* 0x000ff0000b800000 */
[----:B------:R-:W-:Y:S01]  /*1ad0*/  UMOV UR21, URZ ;  /* 0x000000ff00157c82 */ /* 0x000fe20008000000 */
[----:B------:R-:W-:-:S05]  /*1ae0*/  UMOV UR6, UR29 ;  /* 0x0000001d00067c82 */ /* 0x000fca0008000000 */
.L_x_33:
[----:B------:R-:W-:Y:S01]  /*1af0*/  ULEA UR57, UR6, UR22, 0x3 ;  /* 0x0000001606397291 */ /* 0x000fe2000f8e18ff */
[----:B--2---:R-:W-:Y:S01]  /*1b00*/  @!P4 MOV R2, 0x18000 ;  /* 0x000180000002c802 */ /* 0x004fe20000000f00 */
[----:B--23--:R-:W-:Y:S10]  /*1b10*/  @P1 BRA `(.L_x_26) ;  /* 0x00000000000c1947 */ /* 0x00cff40003800000 */
[----:B------:R-:W-:-:S04]  /*1b20*/  SHF.L.U32 R3, R12, 0x1f, RZ ;  /* 0x0000001f0c037819 */ /* 0x000fc800000006ff */
[----:B------:R-:W2:Y:S02]  /*1b30*/  SYNCS.PHASECHK.TRANS64.TRYWAIT P0, [UR57+0x10], R3 ;  /* 0x00001003ff0075a7 */ /* 0x000ea40008001139 */
[----:B--2---:R-:W-:Y:S05]  /*1b40*/  @!P0 BRA `(.L_x_27) ;  /* 0x0000007800288947 */ /* 0x004fea0003800000 */
.L_x_26:
[----:B------:R2:W-:Y:S01]  /*1b50*/  @!P4 SYNCS.ARRIVE.TRANS64 RZ, [UR57], R2 ;  /* 0x00000002ffffc9a7 */ /* 0x0005e20008000039 */
[----:B------:R-:W-:-:S04]  /*1b60*/  ULOP3.LUT UR4, UR53, 0x2, URZ, 0xfc, !UPT ;  /* 0x0000000235047892 */ /* 0x000fc8000f8efcff */
[----:B------:R-:W-:-:S09]  /*1b70*/  UISETP.NE.AND UP0, UPT, UR4, 0x2, UPT ;  /* 0x000000020400788c */ /* 0x000fd2000bf05270 */
[----:B------:R-:W-:Y:S05]  /*1b80*/  BRA.U UP0, `(.L_x_28) ;  /* 0x0000000100047547 */ /* 0x000fea000b800000 */
[----:B------:R-:W-:Y:S05]  /*1b90*/  BPT.TRAP 0x1 ;  /* 0x000000040000795c */ /* 0x000fea0000300000 */
.L_x_28:
[----:B------:R-:W-:Y:S04]  /*1ba0*/  BSSY.RECONVERGENT B0, `(.L_x_29) ;  /* 0x0000003000007945 */ /* 0x000fe80003800200 */
[----:B------:R-:W-:Y:S05]  /*1bb0*/  @P3 BRA `(.L_x_30) ;  /* 0x0000000000043947 */ /* 0x000fea0003800000 */
[----:B------:R-:W-:Y:S05]  /*1bc0*/  BPT.TRAP 0x1 ;  /* 0x000000040000795c */ /* 0x000fea0000300000 */
.L_x_30:
[----:B------:R-:W-:Y:S05]  /*1bd0*/  BSYNC.RECONVERGENT B0 ;  /* 0x0000000000007941 */ /* 0x000fea0003800200 */
.L_x_29:
[----:B------:R-:W-:Y:S01]  /*1be0*/  UIADD3 UR4, UPT, UPT, UR6, 0x1, URZ ;  /* 0x0000000106047890 */ /* 0x000fe2000fffe0ff */
[----:B------:R-:W-:Y:S01]  /*1bf0*/  BSSY.RECONVERGENT B0, `(.L_x_31) ;  /* 0x0000040000007945 */ /* 0x000fe20003800200 */
[----:B------:R-:W-:Y:S02]  /*1c00*/  ELECT P0, URZ, PT ;  /* 0x0000000000ff782f */ /* 0x000fe40003800000 */
[----:B------:R-:W-:-:S04]  /*1c10*/  UISETP.NE.AND UP0, UPT, UR4, 0x2, UPT ;  /* 0x000000020400788c */ /* 0x000fc8000bf05270 */
[----:B------:R-:W-:Y:S02]  /*1c20*/  USEL UR5, URZ, 0x1, UP0 ;  /* 0x00000001ff057887 */ /* 0x000fe40008000000 */
[----:B------:R-:W-:-:S04]  /*1c30*/  USEL UR29, UR4, URZ, UP0 ;  /* 0x000000ff041d7287 */ /* 0x000fc80008000000 */
[----:B------:R-:W-:Y:S01]  /*1c40*/  ULEA UR4, UR29, UR22, 0x3 ;  /* 0x000000161d047291 */ /* 0x000fe2000f8e18ff */
[----:B------:R-:W-:-:S04]  /*1c50*/  LOP3.LUT R12, R12, UR5, RZ, 0x3c, !PT ;  /* 0x000000050c0c7c12 */ /* 0x000fc8000f8e3cff */
[----:B-1----:R-:W-:-:S04]  /*1c60*/  SHF.L.U32 R0, R12, 0x1f, RZ ;  /* 0x0000001f0c007819 */ /* 0x002fc800000006ff */
[----:B------:R1:W3:Y:S01]  /*1c70*/  SYNCS.PHASECHK.TRANS64.TRYWAIT P1, [UR4+0x10], R0 ;  /* 0x00001000ff0075a7 */ /* 0x0002e20008021104 */
[----:B------:R-:W-:Y:S05]  /*1c80*/  @!P0 BRA `(.L_x_32) ;  /* 0x0000000000d88947 */ /* 0x000fea0003800000 */
[----:B------:R-:W-:Y:S02]  /*1c90*/  ULEA UR32, UR6, UR38, 0xd ;  /* 0x0000002606207291 */ /* 0x000fe4000f8e68ff */
[----:B------:R-:W-:Y:S02]  /*1ca0*/  UIADD3 UR4, UP1, UPT, UR54, 0x80, URZ ;  /* 0x0000008036047890 */ /* 0x000fe4000ff3e0ff */
[----:B------:R-:W-:Y:S02]  /*1cb0*/  ULEA UR7, UR6, UR37, 0xe ;  /* 0x0000002506077291 */ /* 0x000fe4000f8e70ff */
[----:B------:R-:W-:Y:S02]  /*1cc0*/  ULEA UR32, UR32, UR22, 0x2 ;  /* 0x0000001620207291 */ /* 0x000fe4000f8e10ff */
[----:B------:R-:W-:Y:S02]  /*1cd0*/  USHF.L.U32 UR58, UR21, 0x7, URZ ;  /* 0x00000007153a7899 */ /* 0x000fe400080006ff */
[----:B------:R-:W-:-:S02]  /*1ce0*/  UIADD3 UR14, UP0, UPT, UR54, 0x180, URZ ;  /* 0x00000180360e7890 */ /* 0x000fc4000ff1e0ff */
[----:B------:R-:W-:Y:S02]  /*1cf0*/  UIADD3.X UR5, UPT, UPT, URZ, UR55, URZ, UP1, !UPT ;  /* 0x00000037ff057290 */ /* 0x000fe40008ffe4ff */
[----:B------:R-:W-:Y:S02]  /*1d00*/  ULEA UR7, UR7, UR22, 0x2 ;  /* 0x0000001607077291 */ /* 0x000fe4000f8e10ff */
[----:B------:R-:W-:Y:S02]  /*1d10*/  UIADD3 UR56, UPT, UPT, UR32, 0x8800, URZ ;  /* 0x0000880020387890 */ /* 0x000fe4000fffe0ff */
[----:B------:R-:W-:Y:S02]  /*1d20*/  UPRMT UR13, URZ, 0x5410, UR31 ;  /* 0x00005410ff0d7896 */ /* 0x000fe4000800001f */
[----:B------:R-:W-:Y:S02]  /*1d30*/  UIADD3 UR50, UPT, UPT, UR58, 0x20, URZ ;  /* 0x000000203a327890 */ /* 0x000fe4000fffe0ff */
[----:B------:R-:W-:-:S02]  /*1d40*/  UIADD3 UR48, UPT, UPT, UR32, 0xa800, URZ ;  /* 0x0000a80020307890 */ /* 0x000fc4000fffe0ff */
[----:B------:R-:W-:Y:S02]  /*1d50*/  UIADD3 UR42, UPT, UPT, UR58, 0x40, URZ ;  /* 0x000000403a2a7890 */ /* 0x000fe4000fffe0ff */
[----:B------:R-:W-:Y:S02]  /*1d60*/  UIADD3 UR40, UPT, UPT, UR32, 0xc800, URZ ;  /* 0x0000c80020287890 */ /* 0x000fe4000fffe0ff */
[----:B------:R-:W-:Y:S02]  /*1d70*/  UIADD3 UR34, UPT, UPT, UR58, 0x60, URZ ;  /* 0x000000603a227890 */ /* 0x000fe4000fffe0ff */
[----:B------:R-:W-:Y:S02]  /*1d80*/  UIADD3 UR32, UPT, UPT, UR32, 0xe800, URZ ;  /* 0x0000e80020207890 */ /* 0x000fe4000fffe0ff */
[----:B------:R-:W-:Y:S02]  /*1d90*/  UIADD3.X UR15, UPT, UPT, URZ, UR55, URZ, UP0, !UPT ;  /* 0x00000037ff0f7290 */ /* 0x000fe400087fe4ff */
[----:B------:R-:W-:-:S02]  /*1da0*/  UPRMT UR23, URZ, 0x5410, UR30 ;  /* 0x00005410ff177896 */ /* 0x000fc4000800001e */
[----:B------:R-:W-:Y:S02]  /*1db0*/  UIADD3 UR24, UPT, UPT, UR7, 0x18800, URZ ;  /* 0x0001880007187890 */ /* 0x000fe4000fffe0ff */
[----:B------:R-:W-:Y:S01]  /*1dc0*/  UIADD3 UR8, UPT, UPT, UR7, 0x1c800, URZ ;  /* 0x0001c80007087890 */ /* 0x000fe2000fffe0ff */
[----:B------:R-:W-:Y:S01]  /*1dd0*/  UMOV UR46, 0x0 ;  /* 0x00000000002e7882 */ /* 0x000fe20000000000 */
[----:B------:R-:W-:Y:S01]  /*1de0*/  UMOV UR47, 0x10000000 ;  /* 0x10000000002f7882 */ /* 0x000fe20000000000 */
[----:B------:R-:W-:Y:S01]  /*1df0*/  UMOV UR49, UR57 ;  /* 0x0000003900317c82 */ /* 0x000fe20008000000 */
[----:B------:R-:W-:Y:S01]  /*1e00*/  UMOV UR51, UR59 ;  /* 0x0000003b00337c82 */ /* 0x000fe20008000000 */
[----:B------:R-:W-:Y:S01]  /*1e10*/  UMOV UR52, UR60 ;  /* 0x0000003c00347c82 */ /* 0x000fe20008000000 */
[----:B------:R-:W-:Y:S01]  /*1e20*/  UMOV UR41, UR57 ;  /* 0x0000003900297c82 */ /* 0x000fe20008000000 */
[----:B------:R-:W-:Y:S01]  /*1e30*/  UMOV UR43, UR59 ;  /* 0x0000003b002b7c82 */ /* 0x000fe20008000000 */
[----:B------:R-:W-:Y:S01]  /*1e40*/  UMOV UR44, UR60 ;  /* 0x0000003c002c7c82 */ /* 0x000fe20008000000 */
[----:B------:R-:W-:Y:S01]  /*1e50*/  UTMALDG.3D.MULTICAST [UR56], [UR4], UR13, desc[UR46] ;  /* 0x00002e38040073b4 */ /* 0x000fe2000801180d */
[----:B------:R-:W-:Y:S01]  /*1e60*/  UMOV UR33, UR57 ;  /* 0x0000003900217c82 */ /* 0x000fe20008000000 */
        /* <DEDUP_REMOVED lines=10> */
[----:B------:R-:W-:Y:S01]  /*1f10*/  UIADD3 UR16, UPT, UPT, UR7, 0x20800, URZ ;  /* 0x0002080007107890 */ /* 0x000fe2000fffe0ff */
[----:B------:R-:W-:Y:S01]  /*1f20*/  UMOV UR17, UR57 ;  /* 0x0000003900117c82 */ /* 0x000fe20008000000 */
[----:B------:R-:W-:Y:S01]  /*1f30*/  UMOV UR19, UR27 ;  /* 0x0000001b00137c82 */ /* 0x000fe20008000000 */
[----:B------:R-:W-:Y:S01]  /*1f40*/  UTMALDG.3D.MULTICAST [UR40], [UR4], UR13, desc[UR46] ;  /* 0x00002e28040073b4 */ /* 0x000fe2000801180d */
[----:B------:R-:W-:Y:S01]  /*1f50*/  UMOV UR20, UR60 ;  /* 0x0000003c00147c82 */ /* 0x000fe20008000000 */
[----:B------:R-:W-:Y:S01]  /*1f60*/  UMOV UR18, UR42 ;  /* 0x0000002a00127c82 */ /* 0x000fe20008000000 */
[----:B------:R-:W-:Y:S01]  /*1f70*/  UTMALDG.3D.MULTICAST [UR32], [UR4], UR13, desc[UR46] ;  /* 0x00002e20040073b4 */ /* 0x000fe2000801180d */
[----:B------:R-:W-:Y:S01]  /*1f80*/  UTMALDG.3D.MULTICAST [UR24], [UR14], UR23, desc[UR46] ;  /* 0x00002e180e0073b4 */ /* 0x000fe20008011817 */
[----:B------:R4:W-:Y:S01]  /*1f90*/  UTMALDG.3D.MULTICAST [UR8], [UR14], UR23, desc[UR46] ;  /* 0x00002e080e0073b4 */ /* 0x0009e20008011817 */
[----:B------:R1:W-:Y:S01]  /*1fa0*/  UTMALDG.3D.MULTICAST [UR16], [UR14], UR23, desc[UR46] ;  /* 0x00002e100e0073b4 */ /* 0x0003e20008011817 */
[----:B----4-:R-:W-:Y:S01]  /*1fb0*/  UIADD3 UR8, UPT, UPT, UR7, 0x24800, URZ ;  /* 0x0002480007087890 */ /* 0x010fe2000fffe0ff */
[----:B------:R-:W-:-:S08]  /*1fc0*/  UMOV UR10, UR34 ;  /* 0x00000022000a7c82 */ /* 0x000fd00008000000 */
[----:B------:R1:W-:Y:S02]  /*1fd0*/  UTMALDG.3D.MULTICAST [UR8], [UR14], UR23, desc[UR46] ;  /* 0x00002e080e0073b4 */ /* 0x0003e40008011817 */
[----:B-1----:R-:W-:Y:S01]  /*1fe0*/  NOP ;  /* 0x0000000000007918 */ /* 0x002fe20000000000 */
.L_x_32:
[----:B------:R-:W-:Y:S05]  /*1ff0*/  BSYNC.RECONVERGENT B0 ;  /* 0x0000000000007941 */ /* 0x000fea0003800200 */
.L_x_31:
[----:B------:R-:W-:Y:S01]  /*2000*/  UIADD3 UR21, UPT, UPT, UR21, 0x1, URZ ;  /* 0x0000000115157890 */ /* 0x000fe2000fffe0ff */
[----:B------:R-:W-:Y:S01]  /*2010*/  UMOV UR6, UR29 ;  /* 0x0000001d00067c82 */ /* 0x000fe20008000000 */
[----:B------:R-:W-:Y:S02]  /*2020*/  UMOV UR13, UR45 ;  /* 0x0000002d000d7c82 */ /* 0x000fe40008000000 */
[----:B------:R-:W-:-:S09]  /*2030*/  UISETP.NE.AND UP0, UPT, UR21, UR45, UPT ;  /* 0x0000002d1500728c */ /* 0x000fd2000bf05270 */
[----:B------:R-:W-:Y:S05]  /*2040*/  BRA.U UP0, `(.L_x_33) ;  /* 0xfffffff900a87547 */ /* 0x000fea000b83ffff */
.L_x_25:
[----:B------:R-:W-:Y:S01]  /*2050*/  ULEA UR4, UR29, UR22, 0x3 ;  /* 0x000000161d047291 */ /* 0x000fe2000f8e18ff */
[----:B-1----:R-:W-:Y:S01]  /*2060*/  SHF.L.U32 R0, R12, 0x1f, RZ ;  /* 0x0000001f0c007819 */ /* 0x002fe200000006ff */
[----:B------:R-:W-:Y:S01]  /*2070*/  @!P2 SYNCS.ARRIVE.TRANS64.A1T0 RZ, [UR22+0x68], RZ ;  /* 0x000068ffffffa9a7 */ /* 0x000fe20008100016 */
[----:B------:R-:W-:-:S06]  /*2080*/  UISETP.GT.AND UP0, UPT, UR67, UR66, UPT ;  /* 0x000000424300728c */ /* 0x000fcc000bf04270 */
[----:B--23--:R1:W2:Y:S03]  /*2090*/  SYNCS.PHASECHK.TRANS64.TRYWAIT P1, [UR4+0x10], R0 ;  /* 0x00001000ff0075a7 */ /* 0x00c2a60008021104 */
[----:B------:R-:W-:Y:S05]  /*20a0*/  BRA.U !UP0, `(.L_x_34) ;  /* 0x00000005085c7547 */ /* 0x000fea000b800000 */
[----:B------:R-:W-:Y:S01]  /*20b0*/  UIADD3 UR23, UPT, UPT, UR69, UR13, URZ ;  /* 0x0000000d45177290 */ /* 0x000fe2000fffe0ff */
[----:B------:R-:W-:-:S11]  /*20c0*/  UMOV UR6, UR29 ;  /* 0x0000001d00067c82 */ /* 0x000fd60008000000 */
.L_x_42:
[----:B------:R-:W-:Y:S01]  /*20d0*/  ULEA UR57, UR6, UR22, 0x3 ;  /* 0x0000001606397291 */ /* 0x000fe2000f8e18ff */
[----:B--2---:R-:W-:Y:S01]  /*20e0*/  @!P4 MOV R2, 0x18000 ;  /* 0x000180000002c802 */ /* 0x004fe20000000f00 */
[----:B--23--:R-:W-:Y:S10]  /*20f0*/  @P1 BRA `(.L_x_35) ;  /* 0x00000000000c1947 */ /* 0x00cff40003800000 */
[----:B------:R-:W-:-:S04]  /*2100*/  SHF.L.U32 R3, R12, 0x1f, RZ ;  /* 0x0000001f0c037819 */ /* 0x000fc800000006ff */
[----:B------:R-:W2:Y:S02]  /*2110*/  SYNCS.PHASECHK.TRANS64.TRYWAIT P0, [UR57+0x10], R3 ;  /* 0x00001003ff0075a7 */ /* 0x000ea40008001139 */
[----:B--2---:R-:W-:Y:S05]  /*2120*/  @!P0 BRA `(.L_x_36) ;  /* 0x0000007000c88947 */ /* 0x004fea0003800000 */
.L_x_35:
[----:B------:R2:W-:Y:S01]  /*2130*/  @!P4 SYNCS.ARRIVE.TRANS64 RZ, [UR57], R2 ;  /* 0x00000002ffffc9a7 */ /* 0x0005e20008000039 */
[----:B------:R-:W-:-:S04]  /*2140*/  ULOP3.LUT UR4, UR53, 0x2, URZ, 0xfc, !UPT ;  /* 0x0000000235047892 */ /* 0x000fc8000f8efcff */
[----:B------:R-:W-:-:S09]  /*2150*/  UISETP.NE.AND UP0, UPT, UR4, 0x2, UPT ;  /* 0x000000020400788c */ /* 0x000fd2000bf05270 */
[----:B------:R-:W-:Y:S05]  /*2160*/  BRA.U UP0, `(.L_x_37) ;  /* 0x0000000100047547 */ /* 0x000fea000b800000 */
[----:B------:R-:W-:Y:S05]  /*2170*/  BPT.TRAP 0x1 ;  /* 0x000000040000795c */ /* 0x000fea0000300000 */
.L_x_37:
[----:B------:R-:W-:Y:S04]  /*2180*/  BSSY.RECONVERGENT B0, `(.L_x_38) ;  /* 0x0000003000007945 */ /* 0x000fe80003800200 */
[----:B------:R-:W-:Y:S05]  /*2190*/  @P3 BRA `(.L_x_39) ;  /* 0x0000000000043947 */ /* 0x000fea0003800000 */
[----:B------:R-:W-:Y:S05]  /*21a0*/  BPT.TRAP 0x1 ;  /* 0x000000040000795c */ /* 0x000fea0000300000 */
.L_x_39:
[----:B------:R-:W-:Y:S05]  /*21b0*/  BSYNC.RECONVERGENT B0 ;  /* 0x0000000000007941 */ /* 0x000fea0003800200 */
.L_x_38:
        /* <DEDUP_REMOVED lines=56> */
[----:B------:R4:W-:Y:S01]  /*2540*/  UTMALDG.3D.MULTICAST [UR32], [UR4], UR16, desc[UR46] ;  /* 0x00002e20040073b4 */ /* 0x0009e20008011810 */
[----:B------:R-:W-:Y:S01]  /*2550*/  UTMALDG.3D.MULTICAST [UR24], [UR14], UR21, desc[UR46] ;  /* 0x00002e180e0073b4 */ /* 0x000fe20008011815 */
[----:B------:R2:W-:Y:S01]  /*2560*/  UTMALDG.3D.MULTICAST [UR8], [UR14], UR21, desc[UR46] ;  /* 0x00002e080e0073b4 */ /* 0x0005e20008011815 */
[----:B----4-:R-:W-:-:S09]  /*2570*/  UIADD3 UR16, UPT, UPT, UR7, 0x20800, URZ ;  /* 0x0002080007107890 */ /* 0x010fd2000fffe0ff */
[----:B------:R4:W-:Y:S01]  /*2580*/  UTMALDG.3D.MULTICAST [UR16], [UR14], UR21, desc[UR46] ;  /* 0x00002e100e0073b4 */ /* 0x0009e20008011815 */
[----:B--2---:R-:W-:Y:S01]  /*2590*/  UIADD3 UR8, UPT, UPT, UR7, 0x24800, URZ ;  /* 0x0002480007087890 */ /* 0x004fe2000fffe0ff */
[----:B------:R-:W-:-:S08]  /*25a0*/  UMOV UR10, UR34 ;  /* 0x00000022000a7c82 */ /* 0x000fd00008000000 */
[----:B------:R4:W-:Y:S02]  /*25b0*/  UTMALDG.3D.MULTICAST [UR8], [UR14], UR21, desc[UR46] ;  /* 0x00002e080e0073b4 */ /* 0x0009e40008011815 */
[----:B----4-:R-:W-:Y:S01]  /*25c0*/  NOP ;  /* 0x0000000000007918 */ /* 0x010fe20000000000 */
.L_x_41:
[----:B------:R-:W-:Y:S05]  /*25d0*/  BSYNC.RECONVERGENT B0 ;  /* 0x0000000000007941 */ /* 0x000fea0003800200 */
.L_x_40:
[----:B------:R-:W-:Y:S01]  /*25e0*/  UIADD3 UR13, UPT, UPT, UR13, 0x1, URZ ;  /* 0x000000010d0d7890 */ /* 0x000fe2000fffe0ff */
[----:B------:R-:W-:-:S03]  /*25f0*/  UMOV UR6, UR29 ;  /* 0x0000001d00067c82 */ /* 0x000fc60008000000 */
[----:B------:R-:W-:-:S09]  /*2600*/  UISETP.NE.AND UP0, UPT, UR13, UR23, UPT ;  /* 0x000000170d00728c */ /* 0x000fd2000bf05270 */
[----:B------:R-:W-:Y:S05]  /*2610*/  BRA.U UP0, `(.L_x_42) ;  /* 0xfffffff900ac7547 */ /* 0x000fea000b83ffff */
.L_x_34:
[C---:B------:R-:W-:Y:S01]  /*2620*/  LEA R3, R11.reuse, UR22, 0x3 ;  /* 0x000000160b037c11 */ /* 0x040fe2000f8e18ff */
[----:B------:R-:W-:Y:S01]  /*2630*/  NOP ;  /* 0x0000000000007918 */ /* 0x000fe20000000000 */
[----:B-1----:R-:W-:Y:S02]  /*2640*/  SHF.L.U32 R0, R10, 0x1f, RZ ;  /* 0x0000001f0a007819 */ /* 0x002fe400000006ff */
[----:B------:R-:W-:Y:S02]  /*2650*/  LEA R4, R11, UR22, 0x4 ;  /* 0x000000160b047c11 */ /* 0x000fe4000f8e20ff */
[----:B------:R-:W1:Y:S02]  /*2660*/  SYNCS.PHASECHK.TRANS64.TRYWAIT P0, [R3+URZ+0x70], R0 ;  /* 0x00007000030075a7 */ /* 0x000e6400080011ff */
[----:B-1----:R-:W-:Y:S05]  /*2670*/  @!P0 BRA `(.L_x_43) ;  /* 0x0000006c008c8947 */ /* 0x002fea0003800000 */
.L_x_143:
[----:B------:R-:W4:Y:S01]  /*2680*/  LDS.128 R4, [R4+0x100] ;  /* 0x0001000004047984 */ /* 0x000f220000000c00 */
[----:B------:R-:W-:Y:S01]  /*2690*/  UISETP.GE.AND UP0, UPT, UR39, 0x1, UPT ;  /* 0x000000012700788c */ /* 0x000fe2000bf06270 */
[----:B------:R-:W-:Y:S01]  /*26a0*/  @!PT LDS RZ, [RZ] ;  /* 0x00000000fffff984 */ /* 0x000fe20000000800 */
[----:B------:R-:W-:Y:S01]  /*26b0*/  @!PT LDS RZ, [RZ] ;  /* 0x00000000fffff984 */ /* 0x000fe20000000800 */
[----:B------:R-:W-:Y:S01]  /*26c0*/  @!PT LDS RZ, [RZ] ;  /* 0x00000000fffff984 */ /* 0x000fe20000000800 */
[----:B------:R-:W-:Y:S01]  /*26d0*/  @!PT LDS RZ, [RZ] ;  /* 0x00000000fffff984 */ /* 0x000fe20000000800 */
[----:B------:R1:W-:Y:S06]  /*26e0*/  MEMBAR.ALL.CTA ;  /* 0x0000000000007992 */ /* 0x0003ec0000008000 */
[----:B-1----:R-:W1:Y:S01]  /*26f0*/  FENCE.VIEW.ASYNC.S ;  /* 0x00000000000073c6 */ /* 0x002e620000000000 */
[----:B----4-:R-:W-:-:S13]  /*2700*/  LOP3.LUT P0, RZ, R6, 0x1, RZ, 0xc0, !PT ;  /* 0x0000000106ff7812 */ /* 0x010fda000780c0ff */
[----:B-1----:R-:W-:Y:S01]  /*2710*/  VOTEU.ANY UP1, P0 ;  /* 0x0000000000ff7886 */ /* 0x002fe20000020100 */
[----:B------:R-:W-:-:S13]  /*2720*/  PLOP3.LUT P0, PT, PT, PT, UP1, 0x80, 0x8 ;  /* 0x000000000008781c */ /* 0x000fda0003f0f018 */
[----:B------:R-:W-:Y:S02]  /*2730*/  @P0 LOP3.LUT R0, R5, 0xffff, RZ, 0xc0, !PT ;  /* 0x0000ffff05000812 */ /* 0x000fe400078ec0ff */
[----:B--2---:R-:W-:Y:S02]  /*2740*/  @P0 MOV R2, R4 ;  /* 0x0000000400020202 */ /* 0x004fe40000000f00 */
[----:B------:R-:W-:Y:S01]  /*2750*/  @P0 R2UR UR5, R0 ;  /* 0x00000000000502ca */ /* 0x000fe200000e0000 */
[----:B------:R-:W-:Y:S01]  /*2760*/  VIADD R0, R3, 0x80 ;  /* 0x0000008003007836 */ /* 0x000fe20000000000 */
[----:B------:R-:W-:Y:S02]  /*2770*/  @P0 SHF.R.U32.HI R4, RZ, 0x10, R5 ;  /* 0x00000010ff040819 */ /* 0x000fe40000011605 */
[----:B------:R-:W-:Y:S02]  /*2780*/  @P0 R2UR UR6, R2 ;  /* 0x00000000020602ca */ /* 0x000fe400000e0000 */
[----:B------:R-:W-:-:S02]  /*2790*/  PRMT R0, RZ, 0x654, R0 ;  /* 0x00000654ff007816 */ /* 0x000fc40000000000 */
[----:B------:R-:W-:Y:S02]  /*27a0*/  @P0 R2UR UR4, R4 ;  /* 0x00000000040402ca */ /* 0x000fe400000e0000 */
[----:B------:R1:W-:Y:S03]  /*27b0*/  SYNCS.ARRIVE.TRANS64.RED.A1T0 RZ, [R0+URZ], RZ ;  /* 0x000000ff00ff79a7 */ /* 0x0003e600081004ff */
[----:B------:R-:W-:-:S04]  /*27c0*/  @UP1 UMOV UR61, UR5 ;  /* 0x00000005003d1c82 */ /* 0x000fc80008000000 */
[----:B------:R-:W-:-:S04]  /*27d0*/  @UP1 UMOV UR62, UR6 ;  /* 0x00000006003e1c82 */ /* 0x000fc80008000000 */
[----:B------:R-:W-:Y:S01]  /*27e0*/  @UP1 UMOV UR60, UR4 ;  /* 0x00000004003c1c82 */ /* 0x000fe20008000000 */
[----:B------:R-:W-:Y:S05]  /*27f0*/  BRA.U !UP0, `(.L_x_44) ;  /* 0x0000000108d47547 */ /* 0x000fea000b800000 */
[----:B------:R-:W2:Y:S01]  /*2800*/  LDCU.128 UR12, c[0x0][0xb10] ;  /* 0x00016200ff0c77ac */ /* 0x000ea20008000c00 */
[----:B------:R-:W4:Y:S01]  /*2810*/  LDCU UR21, c[0x0][0xb20] ;  /* 0x00016400ff1577ac */ /* 0x000f220008000800 */
[----:B------:R-:W3:Y:S01]  /*2820*/  LDCU UR20, c[0x0][0xb0c] ;  /* 0x00016180ff1477ac */ /* 0x000ee20008000800 */
[----:B------:R-:W1:Y:S01]  /*2830*/  LDCU.64 UR8, c[0x0][0xb28] ;  /* 0x00016500ff0877ac */ /* 0x000e620008000a00 */
[----:B------:R-:W-:Y:S02]  /*2840*/  UISETP.NE.AND UP3, UPT, UR39, 0x1, UPT ;  /* 0x000000012700788c */ /* 0x000fe4000bf65270 */
[----:B--2---:R-:W-:Y:S02]  /*2850*/  UIMAD.WIDE.U32 UR6, UR64, UR15, URZ ;  /* 0x0000000f400672a5 */ /* 0x004fe4000f8e00ff */
[----:B------:R-:W-:Y:S02]  /*2860*/  UIMAD.WIDE.U32 UR4, UR65, UR12, URZ ;  /* 0x0000000c410472a5 */ /* 0x000fe4000f8e00ff */
[----:B------:R-:W-:-:S02]  /*2870*/  UISETP.NE.AND UP0, UPT, UR14, 0x1, UPT ;  /* 0x000000010e00788c */ /* 0x000fc4000bf05270 */
[----:B------:R-:W-:Y:S01]  /*2880*/  UIMAD.WIDE.U32 UR18, UR61, UR15, URZ ;  /* 0x0000000f3d1272a5 */ /* 0x000fe2000f8e00ff */
[----:B------:R-:W-:Y:S02]  /*2890*/  UMOV UR6, UR7 ;  /* 0x0000000700067c82 */ /* 0x000fe40008000000 */
[----:B------:R-:W-:Y:S01]  /*28a0*/  UMOV UR4, UR5 ;  /* 0x0000000500047c82 */ /* 0x000fe20008000000 */
[----:B----4-:R-:W-:Y:S02]  /*28b0*/  USHF.R.U32.HI UR6, URZ, UR21, UR6 ;  /* 0x00000015ff067299 */ /* 0x010fe40008011606 */
[----:B---3--:R-:W-:Y:S02]  /*28c0*/  UISETP.NE.AND UP2, UPT, UR20, 0x1, UPT ;  /* 0x000000011400788c */ /* 0x008fe4000bf45270 */
[----:B------:R-:W-:Y:S02]  /*28d0*/  USHF.R.U32.HI UR4, URZ, UR13, UR4 ;  /* 0x0000000dff047299 */ /* 0x000fe40008011604 */
[----:B------:R-:W-:-:S02]  /*28e0*/  USEL UR5, UR64, UR6, !UP0 ;  /* 0x0000000640057287 */ /* 0x000fc4000c000000 */
[----:B------:R-:W-:Y:S02]  /*28f0*/  USEL UR6, UR65, UR4, !UP2 ;  /* 0x0000000441067287 */ /* 0x000fe4000d000000 */
[----:B-1----:R-:W-:Y:S01]  /*2900*/  UIMAD.WIDE.U32 UR10, UR5, UR8, URZ ;  /* 0x00000008050a72a5 */ /* 0x002fe2000f8e00ff */
[----:B------:R-:W-:Y:S01]  /*2910*/  UMOV UR4, UR19 ;  /* 0x0000001300047c82 */ /* 0x000fe20008000000 */
[----:B------:R-:W-:Y:S02]  /*2920*/  UIMAD.WIDE.U32 UR16, UR62, UR12, URZ ;  /* 0x0000000c3e1072a5 */ /* 0x000fe4000f8e00ff */
[----:B------:R-:W-:-:S03]  /*2930*/  UIMAD.WIDE.U32 UR18, UR6, UR8, URZ ;  /* 0x00000008061272a5 */ /* 0x000fc6000f8e00ff */
[----:B------:R-:W-:Y:S01]  /*2940*/  UMOV UR10, UR11 ;  /* 0x0000000b000a7c82 */ /* 0x000fe20008000000 */
[----:B------:R-:W-:Y:S02]  /*2950*/  USHF.R.U32.HI UR4, URZ, UR21, UR4 ;  /* 0x00000015ff047299 */ /* 0x000fe40008011604 */
[----:B------:R-:W-:Y:S01]  /*2960*/  @UP3 USHF.R.U32.HI UR5, URZ, UR9, UR10 ;  /* 0x00000009ff053299 */ /* 0x000fe2000801160a */
[----:B------:R-:W-:Y:S01]  /*2970*/  UMOV UR16, UR17 ;  /* 0x0000001100107c82 */ /* 0x000fe20008000000 */
[----:B------:R-:W-:Y:S01]  /*2980*/  UMOV UR18, UR19 ;  /* 0x0000001300127c82 */ /* 0x000fe20008000000 */
[----:B------:R-:W-:Y:S02]  /*2990*/  USHF.R.U32.HI UR13, URZ, UR13, UR16 ;  /* 0x0000000dff0d7299 */ /* 0x000fe40008011610 */
[----:B------:R-:W-:Y:S02]  /*29a0*/  USEL UR4, UR61, UR4, !UP0 ;  /* 0x000000043d047287 */ /* 0x000fe4000c000000 */
[----:B------:R-:W-:-:S02]  /*29b0*/  @UP3 USHF.R.U32.HI UR6, URZ, UR9, UR18 ;  /* 0x00000009ff063299 */ /* 0x000fc40008011612 */
[----:B------:R-:W-:Y:S02]  /*29c0*/  UIMAD UR7, UR39, UR5, URZ ;  /* 0x00000005270772a4 */ /* 0x000fe4000f8e02ff */
[----:B------:R-:W-:Y:S02]  /*29d0*/  USEL UR5, UR62, UR13, !UP2 ;  /* 0x0000000d3e057287 */ /* 0x000fe4000d000000 */
[----:B------:R-:W-:Y:S02]  /*29e0*/  UIMAD UR10, UR39, UR6, URZ ;  /* 0x00000006270a72a4 */ /* 0x000fe4000f8e02ff */
[----:B------:R-:W-:Y:S02]  /*29f0*/  UISETP.GE.AND UP0, UPT, UR4, UR7, UPT ;  /* 0x000000070400728c */ /* 0x000fe4000bf06270 */
[----:B------:R-:W-:Y:S02]  /*2a00*/  UIMAD.WIDE.U32 UR12, UR4, UR8, URZ ;  /* 0x00000008040c72a5 */ /* 0x000fe4000f8e00ff */
[----:B------:R-:W-:-:S02]  /*2a10*/  UISETP.GE.OR UP0, UPT, UR5, UR10, UP0 ;  /* 0x0000000a0500728c */ /* 0x000fc40008706670 */
        /* <DEDUP_REMOVED lines=19> */
.L_x_44:
[----:B------:R-:W2:Y:S02]  /*2b50*/  LDCU UR4, c[0x0][0xb30] ;  /* 0x00016600ff0477ac */ /* 0x000ea40008000800 */
[----:B--2---:R-:W-:-:S09]  /*2b60*/  UISETP.NE.AND UP0, UPT, UR4, 0x1, UPT ;  /* 0x000000010400788c */ /* 0x004fd2000bf05270 */
[----:B------:R-:W-:Y:S05]  /*2b70*/  BRA.U UP0, `(.L_x_45) ;  /* 0x0000000100447547 */ /* 0x000fea000b800000 */
[----:B------:R-:W2:Y:S01]  /*2b80*/  LDCU.128 UR8, c[0x0][0xb10] ;  /* 0x00016200ff0877ac */ /* 0x000ea20008000c00 */
[----:B------:R-:W4:Y:S01]  /*2b90*/  LDCU UR12, c[0x0][0xb0c] ;  /* 0x00016180ff0c77ac */ /* 0x000f220008000800 */
[----:B------:R-:W1:Y:S01]  /*2ba0*/  LDCU UR13, c[0x0][0xb20] ;  /* 0x00016400ff0d77ac */ /* 0x000e620008000800 */
[----:B--2---:R-:W-:Y:S02]  /*2bb0*/  UIMAD.WIDE.U32 UR6, UR62, UR8, URZ ;  /* 0x000000083e0672a5 */ /* 0x004fe4000f8e00ff */
[----:B------:R-:W-:Y:S02]  /*2bc0*/  UIMAD.WIDE.U32 UR4, UR61, UR11, URZ ;  /* 0x0000000b3d0472a5 */ /* 0x000fe4000f8e00ff */
[----:B----4-:R-:W-:Y:S02]  /*2bd0*/  UISETP.NE.AND UP2, UPT, UR12, 0x1, UPT ;  /* 0x000000010c00788c */ /* 0x010fe4000bf45270 */
[----:B------:R-:W-:Y:S01]  /*2be0*/  UISETP.NE.AND UP0, UPT, UR10, 0x1, UPT ;  /* 0x000000010a00788c */ /* 0x000fe2000bf05270 */
[----:B------:R-:W-:-:S02]  /*2bf0*/  UMOV UR6, UR7 ;  /* 0x0000000700067c82 */ /* 0x000fc40008000000 */
[----:B------:R-:W-:Y:S01]  /*2c00*/  UMOV UR4, UR5 ;  /* 0x0000000500047c82 */ /* 0x000fe20008000000 */
[----:B------:R-:W-:Y:S02]  /*2c10*/  USHF.R.U32.HI UR9, URZ, UR9, UR6 ;  /* 0x00000009ff097299 */ /* 0x000fe40008011606 */
[----:B-1----:R-:W-:Y:S02]  /*2c20*/  USHF.R.U32.HI UR4, URZ, UR13, UR4 ;  /* 0x0000000dff047299 */ /* 0x002fe40008011604 */
[----:B------:R-:W-:Y:S02]  /*2c30*/  USEL UR5, UR62, UR9, !UP2 ;  /* 0x000000093e057287 */ /* 0x000fe4000d000000 */
[----:B------:R-:W-:-:S04]  /*2c40*/  USEL UR4, UR61, UR4, !UP0 ;  /* 0x000000043d047287 */ /* 0x000fc8000c000000 */
[----:B------:R-:W-:Y:S02]  /*2c50*/  UIADD3 UR6, UPT, UPT, UR5, -UR4, URZ ;  /* 0x8000000405067290 */ /* 0x000fe4000fffe0ff */
[----:B------:R-:W-:Y:S02]  /*2c60*/  UIADD3 UR4, UPT, UPT, -UR5, UR4, URZ ;  /* 0x0000000405047290 */ /* 0x000fe4000fffe1ff */
[----:B------:R-:W-:Y:S02]  /*2c70*/  UIMAD UR61, UR6, UR10, UR61 ;  /* 0x0000000a063d72a4 */ /* 0x000fe4000f8e023d */
[----:B------:R-:W-:-:S12]  /*2c80*/  UIMAD UR62, UR4, UR12, UR62 ;  /* 0x0000000c043e72a4 */ /* 0x000fd8000f8e023e */
.L_x_45:
[----:B------:R-:W-:Y:S01]  /*2c90*/  VIADD R11, R11, 0x1 ;  /* 0x000000010b0b7836 */ /* 0x000fe20000000000 */
[----:B------:R-:W-:Y:S02]  /*2ca0*/  R2UR UR5, R56 ;  /* 0x00000000380572ca */ /* 0x000fe400000e0000 */
[----:B------:R-:W-:Y:S02]  /*2cb0*/  R2UR UR4, R55 ;  /* 0x00000000370472ca */ /* 0x000fe400000e0000 */
[C---:B------:R-:W-:Y:S02]  /*2cc0*/  ISETP.NE.AND P0, PT, R11.reuse, 0x2, PT ;  /* 0x000000020b00780c */ /* 0x040fe40003f05270 */
[----:B------:R-:W-:Y:S02]  /*2cd0*/  PLOP3.LUT P2, PT, PT, PT, PT, 0x80, 0x8 ;  /* 0x000000000008781c */ /* 0x000fe40003f4f070 */
[----:B-1----:R-:W-:Y:S02]  /*2ce0*/  SEL R0, RZ, 0x1, P0 ;  /* 0x00000001ff007807 */ /* 0x002fe40000000000 */
[----:B------:R-:W-:-:S02]  /*2cf0*/  SEL R11, R11, RZ, P0 ;  /* 0x000000ff0b0b7207 */ /* 0x000fc40000000000 */
[----:B------:R-:W-:Y:S01]  /*2d00*/  LOP3.LUT R10, R10, R0, RZ, 0x3c, !PT ;  /* 0x000000000a0a7212 */ /* 0x000fe200078e3cff */
[----:B------:R-:W-:Y:S02]  /*2d10*/  UIADD3 UR16, UPT, UPT, UR62, UR5, URZ ;  /* 0x000000053e107290 */ /* 0x000fe4000fffe0ff */
[----:B------:R-:W-:Y:S01]  /*2d20*/  UIADD3 UR20, UPT, UPT, UR61, UR4, URZ ;  /* 0x000000043d147290 */ /* 0x000fe2000fffe0ff */
[----:B------:R-:W-:Y:S11]  /*2d30*/  BRA.U UP1, `(.L_x_46) ;  /* 0xffffffe901f87547 */ /* 0x000ff6000b83ffff */
[----:B------:R-:W-:Y:S01]  /*2d40*/  UIADD3 UR22, UPT, UPT, UR22, 0x10, URZ ;  /* 0x0000001016167890 */ /* 0x000fe2000fffe0ff */
[----:B------:R-:W-:-:S03]  /*2d50*/  SHF.L.U32 R2, R12, 0x1f, RZ ;  /* 0x0000001f0c027819 */ /* 0x000fc600000006ff */
[----:B------:R-:W-:-:S09]  /*2d60*/  ULEA UR4, UR29, UR22, 0x3 ;  /* 0x000000161d047291 */ /* 0x000fd2000f8e18ff */
[----:B------:R-:W1:Y:S02]  /*2d70*/  SYNCS.PHASECHK.TRANS64.TRYWAIT P0, [UR4], R2 ;  /* 0x00000002ff0075a7 */ /* 0x000e640008001104 */
[----:B-1----:R-:W-:Y:S05]  /*2d80*/  @!P0 BRA `(.L_x_47) ;  /* 0x0000006400dc8947 */ /* 0x002fea0003800000 */
.L_x_145:
[----:B------:R-:W-:-:S04]  /*2d90*/  UIADD3 UR4, UPT, UPT, UR29, 0x1, URZ ;  /* 0x000000011d047890 */ /* 0x000fc8000fffe0ff */
[----:B------:R-:W-:-:S04]  /*2da0*/  UISETP.NE.AND UP0, UPT, UR4, 0x2, UPT ;  /* 0x000000020400788c */ /* 0x000fc8000bf05270 */
[----:B------:R-:W-:Y:S02]  /*2db0*/  USEL UR5, URZ, 0x1, UP0 ;  /* 0x00000001ff057887 */ /* 0x000fe40008000000 */
[----:B------:R-:W-:-:S04]  /*2dc0*/  USEL UR4, UR4, URZ, UP0 ;  /* 0x000000ff04047287 */ /* 0x000fc80008000000 */
[----:B------:R-:W-:Y:S01]  /*2dd0*/  ULEA UR4, UR4, UR22, 0x3 ;  /* 0x0000001604047291 */ /* 0x000fe2000f8e18ff */
[----:B-1----:R-:W-:-:S04]  /*2de0*/  LOP3.LUT R2, R12, UR5, RZ, 0x3c, !PT ;  /* 0x000000050c027c12 */ /* 0x002fc8000f8e3cff */
[----:B------:R-:W-:Y:S01]  /*2df0*/  SHF.L.U32 R2, R2, 0x1f, RZ ;  /* 0x0000001f02027819 */ /* 0x000fe200000006ff */
[----:B------:R-:W-:-:S07]  /*2e00*/  IMAD.U32 R0, RZ, RZ, UR4 ;  /* 0x00000004ff007e24 */ /* 0x000fce000f8e00ff */
.L_x_48:
[----:B-1----:R1:W2:Y:S02]  /*2e10*/  SYNCS.PHASECHK.TRANS64.TRYWAIT P0, [R0+URZ], R2 ;  /* 0x00000002000075a7 */ /* 0x0022a400080011ff */
[----:B--2---:R-:W-:Y:S05]  /*2e20*/  @!P0 NANOSLEEP.SYNCS 0x989680 ;  /* 0x009896800000895d */ /* 0x004fea0003900000 */
[----:B------:R-:W2:Y:S02]  /*2e30*/  @!P0 SYNCS.PHASECHK.TRANS64 P0, [R0+URZ], R2 ;  /* 0x00000002000085a7 */ /* 0x000ea400080010ff */
[----:B--2---:R-:W-:Y:S05]  /*2e40*/  @P0 EXIT ;  /* 0x000000000000094d */ /* 0x004fea0003800000 */
[----:B------:R-:W-:Y:S05]  /*2e50*/  BRA `(.L_x_48) ;  /* 0xfffffffc00ec7947 */ /* 0x000fea000383ffff */
.L_x_22:
[----:B------:R-:W-:-:S04]  /*2e60*/  UISETP.NE.AND UP0, UPT, UR63, URZ, UPT ;  /* 0x000000ff3f00728c */ /* 0x000fc8000bf05270 */
[----:B------:R-:W-:-:S09]  /*2e70*/  UISETP.NE.OR UP0, UPT, UR17, 0x1, UP0 ;  /* 0x000000011100788c */ /* 0x000fd20008705670 */
[----:B------:R-:W-:Y:S05]  /*2e80*/  BRA.U UP0, `(.L_x_49) ;  /* 0x0000000500487547 */ /* 0x000fea000b800000 */
[----:B------:R-:W-:Y:S01]  /*2e90*/  ISETP.GE.U32.AND P2, PT, R0, 0x4, PT ;  /* 0x000000040000780c */ /* 0x000fe20003f46070 */
[----:B------:R-:W-:Y:S01]  /*2ea0*/  IMAD.MOV.U32 R12, RZ, RZ, 0x1 ;  /* 0x00000001ff0c7424 */ /* 0x000fe200078e00ff */
[----:B------:R-:W-:Y:S02]  /*2eb0*/  CS2R R10, SRZ ;  /* 0x00000000000a7805 */ /* 0x000fe4000001ff00 */
[----:B------:R-:W-:Y:S01]  /*2ec0*/  CS2R R8, SRZ ;  /* 0x0000000000087805 */ /* 0x000fe2000001ff00 */
[----:B------:R-:W-:Y:S01]  /*2ed0*/  UMOV UR6, 0x400 ;  /* 0x0000040000067882 */ /* 0x000fe20000000000 */
[----:B------:R-:W-:Y:S01]  /*2ee0*/  UMOV UR5, URZ ;  /* 0x000000ff00057c82 */ /* 0x000fe20008000000 */
[----:B------:R-:W-:-:S12]  /*2ef0*/  ULEA UR6, UR63, UR6, 0x18 ;  /* 0x000000063f067291 */ /* 0x000fd8000f8ec0ff */
.L_x_53:
[----:B------:R-:W-:Y:S02]  /*2f00*/  LEA R2, R8, UR6, 0x3 ;  /* 0x0000000608027c11 */ /* 0x000fe4000f8e18ff */
[----:B------:R-:W-:-:S03]  /*2f10*/  SHF.L.U32 R4, R9, 0x1f, RZ ;  /* 0x0000001f09047819 */ /* 0x000fc600000006ff */
[----:B------:R-:W-:Y:S01]  /*2f20*/  VIADD R5, R2, 0xe0 ;  /* 0x000000e002057836 */ /* 0x000fe20000000000 */
[----:B------:R-:W2:Y:S02]  /*2f30*/  SYNCS.PHASECHK.TRANS64.TRYWAIT P0, [R2+URZ+0xd0], R4 ;  /* 0x0000d004020075a7 */ /* 0x000ea400080011ff */
[----:B--2---:R-:W-:Y:S05]  /*2f40*/  @!P0 BRA `(.L_x_50) ;  /* 0x0000006400848947 */ /* 0x004fea0003800000 */
.L_x_146:
[----:B------:R-:W-:Y:S01]  /*2f50*/  ULEA UR4, UR5, UR6, 0x3 ;  /* 0x0000000605047291 */ /* 0x000fe2000f8e18ff */
[----:B--2---:R-:W-:Y:S01]  /*2f60*/  PRMT R2, RZ, 0x654, R5 ;  /* 0x00000654ff027816 */ /* 0x004fe20000000005 */
[----:B------:R-:W-:Y:S01]  /*2f70*/  @!P2 IMAD.MOV.U32 R4, RZ, RZ, 0x10 ;  /* 0x00000010ff04a424 */ /* 0x000fe200078e00ff */
[----:B------:R-:W-:Y:S01]  /*2f80*/  SHF.L.U32 R5, R12, 0x1f, RZ ;  /* 0x0000001f0c057819 */ /* 0x000fe200000006ff */
[----:B------:R-:W-:Y:S01]  /*2f90*/  UIADD3 UR7, UPT, UPT, UR4, 0x70, URZ ;  /* 0x0000007004077890 */ /* 0x000fe2000fffe0ff */
[----:B------:R2:W-:Y:S05]  /*2fa0*/  SYNCS.ARRIVE.TRANS64.RED.A1T0 RZ, [R2+URZ], RZ ;  /* 0x000000ff02ff79a7 */ /* 0x0005ea00081004ff */
[----:B------:R-:W-:Y:S01]  /*2fb0*/  IMAD.U32 R6, RZ, RZ, UR7 ;  /* 0x00000007ff067e24 */ /* 0x000fe2000f8e00ff */
[----:B------:R-:W3:Y:S04]  /*2fc0*/  SYNCS.PHASECHK.TRANS64.TRYWAIT P0, [UR4+0x80], R5 ;  /* 0x00008005ff0075a7 */ /* 0x000ee80008001104 */
[----:B------:R-:W-:Y:S01]  /*2fd0*/  PRMT R6, R0, 0x654, R6 ;  /* 0x0000065400067816 */ /* 0x000fe20000000006 */
[----:B--23--:R-:W-:Y:S06]  /*2fe0*/  @!P0 BRA `(.L_x_51) ;  /* 0x0000006400708947 */ /* 0x00cfec0003800000 */
.L_x_148:
[----:B------:R-:W-:Y:S01]  /*2ff0*/  ULEA UR8, UR5, UR6, 0x4 ;  /* 0x0000000605087291 */ /* 0x000fe2000f8e20ff */
[----:B------:R-:W-:Y:S01]  /*3000*/  SEL R3, R6, R3, !P2 ;  /* 0x0000000306037207 */ /* 0x000fe20005000000 */
[----:B------:R-:W-:Y:S01]  /*3010*/  UIADD3 UR9, UPT, UPT, UR4, 0x70, URZ ;  /* 0x0000007004097890 */ /* 0x000fe2000fffe0ff */
[----:B--2---:R-:W-:Y:S01]  /*3020*/  LEA R2, R11, UR6, 0x3 ;  /* 0x000000060b027c11 */ /* 0x004fe2000f8e18ff */
[----:B------:R-:W-:Y:S01]  /*3030*/  UIADD3 UR8, UPT, UPT, UR8, 0x100, URZ ;  /* 0x0000010008087890 */ /* 0x000fe2000fffe0ff */
[----:B------:R2:W-:Y:S01]  /*3040*/  @!P2 SYNCS.ARRIVE.TRANS64.RED RZ, [R3+URZ], R4 ;  /* 0x0000000403ffa9a7 */ /* 0x0005e200080004ff */
[----:B------:R-:W-:Y:S01]  /*3050*/  UIADD3 UR4, UPT, UPT, UR5, 0x1, URZ ;  /* 0x0000000105047890 */ /* 0x000fe2000fffe0ff */
[----:B------:R-:W-:-:S03]  /*3060*/  VIADD R8, R8, 0x1 ;  /* 0x0000000108087836 */ /* 0x000fc60000000000 */
[----:B------:R-:W-:Y:S02]  /*3070*/  UISETP.NE.AND UP0, UPT, UR4, 0x2, UPT ;  /* 0x000000020400788c */ /* 0x000fe4000bf05270 */
[----:B------:R-:W-:Y:S01]  /*3080*/  ISETP.NE.AND P0, PT, R8, 0x2, PT ;  /* 0x000000020800780c */ /* 0x000fe20003f05270 */
[----:B------:R-:W-:Y:S06]  /*3090*/  UGETNEXTWORKID.BROADCAST [UR8], [UR9] ;  /* 0x00000000080073ca */ /* 0x000fec0008000100 */
[----:B------:R-:W-:Y:S02]  /*30a0*/  USEL UR7, URZ, 0x1, UP0 ;  /* 0x00000001ff077887 */ /* 0x000fe40008000000 */
[----:B------:R-:W-:-:S04]  /*30b0*/  USEL UR5, UR4, URZ, UP0 ;  /* 0x000000ff04057287 */ /* 0x000fc80008000000 */
[----:B------:R-:W-:Y:S02]  /*30c0*/  LOP3.LUT R12, R12, UR7, RZ, 0x3c, !PT ;  /* 0x000000070c0c7c12 */ /* 0x000fe4000f8e3cff */
[----:B--2---:R-:W-:-:S04]  /*30d0*/  SHF.L.U32 R4, R10, 0x1f, RZ ;  /* 0x0000001f0a047819 */ /* 0x004fc800000006ff */
[----:B------:R-:W2:Y:S02]  /*30e0*/  SYNCS.PHASECHK.TRANS64.TRYWAIT P1, [R2+URZ+0x70], R4 ;  /* 0x00007004020075a7 */ /* 0x000ea400080211ff */
[----:B--2---:R-:W-:Y:S05]  /*30f0*/  @!P1 BRA `(.L_x_52) ;  /* 0x0000006400449947 */ /* 0x004fea0003800000 */
.L_x_149:
[C---:B--2---:R-:W-:Y:S01]  /*3100*/  LEA R4, R11.reuse, UR6, 0x4 ;  /* 0x000000060b047c11 */ /* 0x044fe2000f8e20ff */
[----:B------:R-:W-:Y:S01]  /*3110*/  VIADD R2, R2, 0x80 ;  /* 0x0000008002027836 */ /* 0x000fe20000000000 */
[----:B------:R-:W-:Y:S01]  /*3120*/  SEL R8, R8, RZ, P0 ;  /* 0x000000ff08087207 */ /* 0x000fe20000000000 */
[----:B------:R-:W-:-:S03]  /*3130*/  VIADD R11, R11, 0x1 ;  /* 0x000000010b0b7836 */ /* 0x000fc60000000000 */
[----:B------:R-:W2:Y:S01]  /*3140*/  LDS.128 R4, [R4+0x100] ;  /* 0x0001000004047984 */ /* 0x000ea20000000c00 */
[----:B------:R-:W-:Y:S02]  /*3150*/  PRMT R2, RZ, 0x654, R2 ;  /* 0x00000654ff027816 */ /* 0x000fe40000000002 */
[C---:B------:R-:W-:Y:S01]  /*3160*/  ISETP.NE.AND P1, PT, R11.reuse, 0x2, PT ;  /* 0x000000020b00780c */ /* 0x040fe20003f25270 */
[----:B------:R-:W-:Y:S01]  /*3170*/  @!PT LDS RZ, [RZ] ;  /* 0x00000000fffff984 */ /* 0x000fe20000000800 */
[----:B------:R-:W-:Y:S01]  /*3180*/  @!PT LDS RZ, [RZ] ;  /* 0x00000000fffff984 */ /* 0x000fe20000000800 */
[----:B------:R-:W-:Y:S01]  /*3190*/  @!PT LDS RZ, [RZ] ;  /* 0x00000000fffff984 */ /* 0x000fe20000000800 */
[----:B------:R-:W-:Y:S01]  /*31a0*/  @!PT LDS RZ, [RZ] ;  /* 0x00000000fffff984 */ /* 0x000fe20000000800 */
[----:B------:R3:W-:Y:S06]  /*31b0*/  MEMBAR.ALL.CTA ;  /* 0x0000000000007992 */ /* 0x0007ec0000008000 */
[----:B---3--:R-:W3:Y:S01]  /*31c0*/  FENCE.VIEW.ASYNC.S ;  /* 0x00000000000073c6 */ /* 0x008ee20000000000 */
[----:B------:R-:W-:Y:S01]  /*31d0*/  SEL R11, R11, RZ, P1 ;  /* 0x000000ff0b0b7207 */ /* 0x000fe20000800000 */
[----:B---3--:R3:W-:Y:S01]  /*31e0*/  SYNCS.ARRIVE.TRANS64.RED.A1T0 RZ, [R2+URZ], RZ ;  /* 0x000000ff02ff79a7 */ /* 0x0087e200081004ff */
[----:B--2---:R-:W-:-:S02]  /*31f0*/  LOP3.LUT P3, RZ, R6, 0x1, RZ, 0xc0, !PT ;  /* 0x0000000106ff7812 */ /* 0x004fc4000786c0ff */
[----:B------:R-:W-:-:S04]  /*3200*/  SEL R4, RZ, 0x1, P1 ;  /* 0x00000001ff047807 */ /* 0x000fc80000800000 */
[----:B------:R-:W-:Y:S02]  /*3210*/  LOP3.LUT R10, R10, R4, RZ, 0x3c, !PT ;  /* 0x000000040a0a7212 */ /* 0x000fe400078e3cff */
[----:B---3--:R-:W-:-:S04]  /*3220*/  SEL R2, RZ, 0x1, P0 ;  /* 0x00000001ff027807 */ /* 0x008fc80000000000 */
[----:B------:R-:W-:Y:S01]  /*3230*/  LOP3.LUT R9, R9, R2, RZ, 0x3c, !PT ;  /* 0x0000000209097212 */ /* 0x000fe200078e3cff */
[----:B------:R-:W-:Y:S06]  /*3240*/  @P3 BRA `(.L_x_53) ;  /* 0xfffffffc002c3947 */ /* 0x000fec000383ffff */
[----:B------:R-:W-:Y:S01]  /*3250*/  ULEA UR4, UR5, UR6, 0x3 ;  /* 0x0000000605047291 */ /* 0x000fe2000f8e18ff */
[----:B------:R-:W-:-:S08]  /*3260*/  SHF.L.U32 R2, R12, 0x1f, RZ ;  /* 0x0000001f0c027819 */ /* 0x000fd000000006ff */
[----:B------:R-:W2:Y:S02]  /*3270*/  SYNCS.PHASECHK.TRANS64 P0, [UR4+0x80], R2 ;  /* 0x00008002ff0075a7 */ /* 0x000ea40008001004 */
[----:B--2---:R-:W-:Y:S05]  /*3280*/  @P0 BRA `(.L_x_54) ;  /* 0x0000000000080947 */ /* 0x004fea0003800000 */
[----:B------:R-:W2:Y:S02]  /*3290*/  SYNCS.PHASECHK.TRANS64.TRYWAIT P0, [UR4+0x80], R2 ;  /* 0x00008002ff0075a7 */ /* 0x000ea40008001104 */
[----:B--2---:R-:W-:Y:S05]  /*32a0*/  @!P0 BRA `(.L_x_55) ;  /* 0x0000006000ec8947 */ /* 0x004fea0003800000 */
.L_x_54:
[----:B------:R-:W-:-:S04]  /*32b0*/  UIADD3 UR7, UPT, UPT, UR5, 0x1, URZ ;  /* 0x0000000105077890 */ /* 0x000fc8000fffe0ff */
[----:B------:R-:W-:-:S04]  /*32c0*/  UISETP.NE.AND UP0, UPT, UR7, 0x2, UPT ;  /* 0x000000020700788c */ /* 0x000fc8000bf05270 */
[----:B------:R-:W-:Y:S02]  /*32d0*/  USEL UR8, URZ, 0x1, UP0 ;  /* 0x00000001ff087887 */ /* 0x000fe40008000000 */
[----:B------:R-:W-:-:S04]  /*32e0*/  USEL UR7, UR7, URZ, UP0 ;  /* 0x000000ff07077287 */ /* 0x000fc80008000000 */
[----:B------:R-:W-:Y:S01]  /*32f0*/  ULEA UR7, UR7, UR6, 0x3 ;  /* 0x0000000607077291 */ /* 0x000fe2000f8e18ff */
[----:B--2---:R-:W-:-:S04]  /*3300*/  LOP3.LUT R2, R12, UR8, RZ, 0x3c, !PT ;  /* 0x000000080c027c12 */ /* 0x004fc8000f8e3cff */
[----:B------:R-:W-:-:S04]  /*3310*/  SHF.L.U32 R0, R2, 0x1f, RZ ;  /* 0x0000001f02007819 */ /* 0x000fc800000006ff */
[----:B------:R-:W2:Y:S02]  /*3320*/  SYNCS.PHASECHK.TRANS64 P0, [UR7+0x80], R0 ;  /* 0x00008000ff0075a7 */ /* 0x000ea40008001007 */
[----:B-12---:R-:W-:Y:S05]  /*3330*/  @P0 EXIT ;  /* 0x000000000000094d */ /* 0x006fea0003800000 */
[----:B------:R-:W-:Y:S02]  /*3340*/  SHF.L.U32 R2, R2, 0x1f, RZ ;  /* 0x0000001f02027819 */ /* 0x000fe400000006ff */
[----:B------:R-:W-:-:S07]  /*3350*/  MOV R0, UR7 ;  /* 0x0000000700007c02 */ /* 0x000fce0008000f00 */
.L_x_56:
[----:B-1----:R1:W2:Y:S02]  /*3360*/  SYNCS.PHASECHK.TRANS64.TRYWAIT P0, [R0+URZ+0x80], R2 ;  /* 0x00008002000075a7 */ /* 0x0022a400080011ff */
[----:B--2---:R-:W-:Y:S05]  /*3370*/  @!P0 NANOSLEEP.SYNCS 0x989680 ;  /* 0x009896800000895d */ /* 0x004fea0003900000 */
[----:B------:R-:W2:Y:S02]  /*3380*/  @!P0 SYNCS.PHASECHK.TRANS64 P0, [R0+URZ+0x80], R2 ;  /* 0x00008002000085a7 */ /* 0x000ea400080010ff */
[----:B--2---:R-:W-:Y:S05]  /*3390*/  @P0 EXIT ;  /* 0x000000000000094d */ /* 0x004fea0003800000 */
[----:B------:R-:W-:Y:S05]  /*33a0*/  BRA `(.L_x_56) ;  /* 0xfffffffc00ec7947 */ /* 0x000fea000383ffff */
.L_x_49:
[----:B------:R-:W-:Y:S05]  /*33b0*/  BRA.U UP4, `(.L_x_57) ;  /* 0x0000001504047547 */ /* 0x000fea000b800000 */
[----:B------:R-:W-:Y:S01]  /*33c0*/  UMOV UR4, 0x40 ;  /* 0x0000004000047882 */ /* 0x000fe20000000000 */
[----:B------:R-:W-:Y:S01]  /*33d0*/  NOP ;  /* 0x0000000000007918 */ /* 0x000fe20000000000 */
[----:B------:R-:W-:Y:S01]  /*33e0*/  ULEA UR5, UR63, UR4, 0x18 ;  /* 0x000000043f057291 */ /* 0x000fe2000f8ec0ff */
[----:B------:R-:W-:Y:S02]  /*33f0*/  UMOV UR6, 0x400 ;  /* 0x0000040000067882 */ /* 0x000fe40000000000 */
[----:B------:R-:W-:-:S06]  /*3400*/  ULEA UR6, UR63, UR6, 0x18 ;  /* 0x000000063f067291 */ /* 0x000fcc000f8ec0ff */
[----:B------:R-:W2:Y:S02]  /*3410*/  LDS.U8 R0, [UR5+0x1c] ;  /* 0x00001c05ff007984 */ /* 0x000ea40008000000 */
[----:B--2---:R-:W-:-:S13]  /*3420*/  ISETP.NE.AND P0, PT, R0, RZ, PT ;  /* 0x000000ff0000720c */ /* 0x004fda0003f05270 */
[----:B------:R-:W-:Y:S05]  /*3430*/  @P0 BRA `(.L_x_58) ;  /* 0x0000000000580947 */ /* 0x000fea0003800000 */
[----:B------:R-:W-:-:S13]  /*3440*/  ELECT P0, URZ, PT ;  /* 0x0000000000ff782f */ /* 0x000fda0003800000 */
[----:B------:R-:W-:Y:S05]  /*3450*/  @!P0 BRA `(.L_x_59) ;  /* 0x0000000000608947 */ /* 0x000fea0003800000 */
[----:B------:R-:W-:Y:S01]  /*3460*/  UMOV UR4, 0x10 ;  /* 0x0000001000047882 */ /* 0x000fe20000000000 */
[----:B------:R-:W-:Y:S01]  /*3470*/  HFMA2 R0, -RZ, RZ, 0, 5.9604644775390625e-08 ;  /* 0x00000001ff007431 */ /* 0x000fe200000001ff */
[----:B------:R-:W-:-:S03]  /*3480*/  MOV R3, 0xffff ;  /* 0x0000ffff00037802 */ /* 0x000fc60000000f00 */
[----:B------:R-:W-:Y:S04]  /*3490*/  DEPBAR.LE SB2, 0x36 ;  /* 0x0000ad800000791a */ /* 0x000fe80000000000 */
[----:B------:R-:W2:Y:S02]  /*34a0*/  UTCATOMSWS.FIND_AND_SET.ALIGN UP0, UR4, UR4 ;  /* 0x00000004000475e3 */ /* 0x000ea40008000800 */
[----:B--2---:R-:W-:Y:S01]  /*34b0*/  MOV R4, UR4 ;  /* 0x0000000400047c02 */ /* 0x004fe20008000f00 */
[----:B------:R-:W-:Y:S06]  /*34c0*/  BRA.U UP0, `(.L_x_60) ;  /* 0x0000000100187547 */ /* 0x000fec000b800000 */
.L_x_61:
[----:B------:R-:W-:Y:S05]  /*34d0*/  NANOSLEEP 0x64 ;  /* 0x000000640000795d */ /* 0x000fea0003800000 */
[----:B------:R-:W-:-:S05]  /*34e0*/  UMOV UR4, 0x10 ;  /* 0x0000001000047882 */ /* 0x000fca0000000000 */
[----:B------:R-:W-:Y:S04]  /*34f0*/  DEPBAR.LE SB2, 0x36 ;  /* 0x0000ad800000791a */ /* 0x000fe80000000000 */
[----:B------:R-:W2:Y:S02]  /*3500*/  UTCATOMSWS.FIND_AND_SET.ALIGN UP0, UR4, UR4 ;  /* 0x00000004000475e3 */ /* 0x000ea40008000800 */
[----:B--2---:R-:W-:Y:S01]  /*3510*/  MOV R4, UR4 ;  /* 0x0000000400047c02 */ /* 0x004fe20008000f00 */
[----:B------:R-:W-:Y:S05]  /*3520*/  BRA.U !UP0, `(.L_x_61) ;  /* 0xfffffffd08e87547 */ /* 0x000fea000b83ffff */
.L_x_60:
[-C--:B------:R-:W-:Y:S02]  /*3530*/  SHF.L.U32 R3, R3, R4.reuse, RZ ;  /* 0x0000000403037219 */ /* 0x080fe400000006ff */
[----:B------:R-:W-:Y:S01]  /*3540*/  SHF.L.U32 R0, R0, R4, RZ ;  /* 0x0000000400007219 */ /* 0x000fe200000006ff */
[----:B------:R-:W-:Y:S02]  /*3550*/  IMAD.SHL.U32 R4, R4, 0x20, RZ ;  /* 0x0000002004047824 */ /* 0x000fe400078e00ff */
[----:B------:R2:W-:Y:S04]  /*3560*/  ATOMS.OR RZ, [UR5+0x14], R3 ;  /* 0x00001403ffff798c */ /* 0x0005e8000b000005 */
[----:B------:R2:W-:Y:S04]  /*3570*/  ATOMS.OR RZ, [UR5+0x18], R0 ;  /* 0x00001800ffff798c */ /* 0x0005e8000b000005 */
[----:B------:R2:W-:Y:S01]  /*3580*/  STS [UR6+0x120], R4 ;  /* 0x00012004ff007988 */ /* 0x0005e20008000806 */
[----:B------:R-:W-:Y:S05]  /*3590*/  BRA `(.L_x_59) ;  /* 0x0000000000107947 */ /* 0x000fea0003800000 */
.L_x_58:
[----:B------:R-:W-:Y:S02]  /*35a0*/  MOV R0, 0xffffffff ;  /* 0xffffffff00007802 */ /* 0x000fe40000000f00 */
[----:B------:R-:W-:-:S03]  /*35b0*/  MOV R4, 0x35e0 ;  /* 0x000035e000047802 */ /* 0x000fc60000000f00 */
[----:B------:R2:W-:Y:S04]  /*35c0*/  STS [UR6+0x120], R0 ;  /* 0x00012000ff007988 */ /* 0x0005e80008000806 */
[----:B-12--5:R-:W-:Y:S05]  /*35d0*/  CALL.REL.NOINC `($__internal_1_$__cuda_sm10x_tcgen05_guardrail_trap_phase_invalid_during_alloc) ;  /* 0x00000068003c7944 */ /* 0x026fea0003c00000 */
.L_x_59:
[----:B------:R-:W-:Y:S05]  /*35e0*/  WARPSYNC.ALL ;  /* 0x0000000000007948 */ /* 0x000fea0003800000 */
[----:B------:R-:W3:Y:S01]  /*35f0*/  S2UR UR4, SR_CgaCtaId ;  /* 0x00000000000479c3 */ /* 0x000ee20000008800 */
[----:B------:R-:W-:Y:S01]  /*3600*/  UMOV UR71, 0x400 ;  /* 0x0000040000477882 */ /* 0x000fe20000000000 */
[----:B------:R-:W-:-:S06]  /*3610*/  NOP ;  /* 0x0000000000007918 */ /* 0x000fcc0000000000 */
[----:B------:R-:W-:Y:S06]  /*3620*/  BAR.ARV 0x6, 0xa0 ;  /* 0x0182800000007b1d */ /* 0x000fec0000002000 */
[----:B------:R-:W4:Y:S01]  /*3630*/  LDCU UR7, c[0x0][0x38c] ;  /* 0x00007180ff0777ac */ /* 0x000f220008000800 */
[----:B------:R-:W-:Y:S01]  /*3640*/  LOP3.LUT R2, R2, 0xffff, RZ, 0xc0, !PT ;  /* 0x0000ffff02027812 */ /* 0x000fe200078ec0ff */
[----:B------:R-:W-:Y:S01]  /*3650*/  HFMA2 R11, -RZ, RZ, 0, 5.9604644775390625e-08 ;  /* 0x00000001ff0b7431 */ /* 0x000fe200000001ff */
[----:B------:R-:W-:Y:S01]  /*3660*/  MOV R10, RZ ;  /* 0x000000ff000a7202 */ /* 0x000fe20000000f00 */
[----:B------:R-:W1:Y:S01]  /*3670*/  LDCU UR8, c[0x0][0x38c] ;  /* 0x00007180ff0877ac */ /* 0x000e620008000800 */
[----:B------:R-:W-:-:S02]  /*3680*/  R2UR UR72, R2 ;  /* 0x00000000024872ca */ /* 0x000fc400000e0000 */
[----:B------:R-:W-:Y:S01]  /*3690*/  CS2R R8, SRZ ;  /* 0x0000000000087805 */ /* 0x000fe2000001ff00 */
[----:B------:R-:W-:Y:S01]  /*36a0*/  UMOV UR75, URZ ;  /* 0x000000ff004b7c82 */ /* 0x000fe20008000000 */
[----:B------:R-:W-:Y:S01]  /*36b0*/  UMOV UR9, URZ ;  /* 0x000000ff00097c82 */ /* 0x000fe20008000000 */
[----:B---3--:R-:W-:Y:S01]  /*36c0*/  ULEA UR71, UR4, UR71, 0x18 ;  /* 0x0000004704477291 */ /* 0x008fe2000f8ec0ff */
[----:B------:R-:W-:Y:S01]  /*36d0*/  UMOV UR76, 0x0 ;  /* 0x00000000004c7882 */ /* 0x000fe20000000000 */
[----:B------:R-:W-:Y:S02]  /*36e0*/  UMOV UR77, 0x4200910 ;  /* 0x04200910004d7882 */ /* 0x000fe40000000000 */
[----:B------:R-:W-:Y:S02]  /*36f0*/  UIADD3 UR6, UPT, UPT, UR71, 0x8800, URZ ;  /* 0x0000880047067890 */ /* 0x000fe4000fffe0ff */
[----:B------:R-:W-:Y:S02]  /*3700*/  UIADD3 UR5, UPT, UPT, UR71, 0x18800, URZ ;  /* 0x0001880047057890 */ /* 0x000fe4000fffe0ff */
[----:B----4-:R-:W-:Y:S01]  /*3710*/  UIADD3 UR7, UPT, UPT, UR7, 0x7f, URZ ;  /* 0x0000007f07077890 */ /* 0x010fe2000fffe0ff */
[----:B--2---:R-:W2:Y:S01]  /*3720*/  LDS R0, [UR71+0x120] ;  /* 0x00012047ff007984 */ /* 0x004ea20008000800 */
[----:B------:R-:W-:-:S02]  /*3730*/  USHF.R.U32.HI UR6, URZ, 0x4, UR6 ;  /* 0x00000004ff067899 */ /* 0x000fc40008011606 */
[----:B------:R-:W-:Y:S02]  /*3740*/  USHF.R.S32.HI UR4, URZ, 0x1f, UR7 ;  /* 0x0000001fff047899 */ /* 0x000fe40008011407 */
[----:B------:R-:W-:Y:S02]  /*3750*/  USHF.R.U32.HI UR5, URZ, 0x4, UR5 ;  /* 0x00000004ff057899 */ /* 0x000fe40008011605 */
[----:B------:R-:W-:Y:S02]  /*3760*/  ULEA.HI UR4, UR4, UR7, URZ, 0x7 ;  /* 0x0000000704047291 */ /* 0x000fe4000f8f38ff */
[----:B------:R-:W-:Y:S02]  /*3770*/  ULOP3.LUT UR6, UR6, 0x3fff, URZ, 0xc0, !UPT ;  /* 0x00003fff06067892 */ /* 0x000fe4000f8ec0ff */
[----:B------:R-:W-:Y:S02]  /*3780*/  USHF.R.S32.HI UR10, URZ, 0x7, UR4 ;  /* 0x00000007ff0a7899 */ /* 0x000fe40008011404 */
[----:B------:R-:W-:-:S02]  /*3790*/  ULOP3.LUT UR5, UR5, 0x3fff, URZ, 0xc0, !UPT ;  /* 0x00003fff05057892 */ /* 0x000fc4000f8ec0ff */
[----:B------:R-:W-:Y:S02]  /*37a0*/  UISETP.LT.AND UP0, UPT, UR10, 0x1, UPT ;  /* 0x000000010a00788c */ /* 0x000fe4000bf01270 */
[----:B------:R-:W-:Y:S01]  /*37b0*/  IMAD.U32 R12, RZ, RZ, UR10 ;  /* 0x0000000aff0c7e24 */ /* 0x000fe2000f8e00ff */
[----:B------:R-:W-:Y:S02]  /*37c0*/  ULOP3.LUT UR73, UR6, 0x10000, URZ, 0xfc, !UPT ;  /* 0x0001000006497892 */ /* 0x000fe4000f8efcff */
[----:B------:R-:W-:Y:S02]  /*37d0*/  USEL UR4, UR10, 0x1, !UP0 ;  /* 0x000000010a047887 */ /* 0x000fe4000c000000 */
[----:B------:R-:W-:Y:S02]  /*37e0*/  ULOP3.LUT UR74, UR5, 0x10000, URZ, 0xfc, !UPT ;  /* 0x00010000054a7892 */ /* 0x000fe4000f8efcff */
[----:B------:R-:W-:Y:S02]  /*37f0*/  UIADD3 UR4, UPT, UPT, -UR4, URZ, URZ ;  /* 0x000000ff04047290 */ /* 0x000fe4000fffe1ff */
[----:B-1----:R-:W-:-:S04]  /*3800*/  UISETP.GE.AND UP4, UPT, UR8, 0x1, UPT ;  /* 0x000000010800788c */ /* 0x002fc8000bf86270 */
[----:B------:R-:W-:Y:S01]  /*3810*/  IMAD.U32 R14, RZ, RZ, UR4 ;  /* 0x00000004ff0e7e24 */ /* 0x000fe2000f8e00ff */
[----:B--2---:R-:W-:-:S13]  /*3820*/  R2UR UR7, R0 ;  /* 0x00000000000772ca */ /* 0x004fda00000e0000 */
[----:B------:R-:W-:-:S07]  /*3830*/  IMAD.U32 R15, RZ, RZ, UR7 ;  /* 0x00000007ff0f7e24 */ /* 0x000fce000f8e00ff */
.L_x_68:
[----:B------:R-:W-:Y:S02]  /*3840*/  LEA R0, R10, UR71, 0x3 ;  /* 0x000000470a007c11 */ /* 0x000fe4000f8e18ff */
[----:B------:R-:W-:Y:S02]  /*3850*/  SHF.L.U32 R2, R9, 0x1f, RZ ;  /* 0x0000001f09027819 */ /* 0x000fe400000006ff */
[----:B------:R-:W-:Y:S01]  /*3860*/  PLOP3.LUT P0, PT, PT, PT, UP4, 0x80, 0x8 ;  /* 0x000000000008781c */ /* 0x000fe20003f0f048 */
[----:B------:R-:W-:Y:S01]  /*3870*/  VIADD R3, R0, 0x80 ;  /* 0x0000008000037836 */ /* 0x000fe20000000000 */
[----:B-1----:R-:W1:Y:S02]  /*3880*/  SYNCS.PHASECHK.TRANS64.TRYWAIT P1, [R0+URZ+0x70], R2 ;  /* 0x00007002000075a7 */ /* 0x002e6400080211ff */
[----:B-1----:R-:W-:Y:S09]  /*3890*/  @!P1 BRA `(.L_x_62) ;  /* 0x0000005c00889947 */ /* 0x002ff20003800000 */
.L_x_151:
[----:B------:R-:W-:Y:S01]  /*38a0*/  LEA R4, R10, UR71, 0x4 ;  /* 0x000000470a047c11 */ /* 0x000fe2000f8e20ff */
[----:B------:R-:W-:Y:S01]  /*38b0*/  @UP4 ULEA UR4, UR9, UR71, 0x3 ;  /* 0x0000004709044291 */ /* 0x000fe2000f8e18ff */
[----:B------:R-:W-:Y:S01]  /*38c0*/  PLOP3.LUT P2, PT, PT, PT, PT, 0x80, 0x8 ;  /* 0x000000000008781c */ /* 0x000fe20003f4f070 */
[----:B------:R-:W-:Y:S01]  /*38d0*/  ULEA UR5, UR75, UR71, 0x3 ;  /* 0x000000474b057291 */ /* 0x000fe2000f8e18ff */
[----:B------:R-:W-:Y:S02]  /*38e0*/  PRMT R3, RZ, 0x654, R3 ;  /* 0x00000654ff037816 */ /* 0x000fe40000000003 */
[----:B------:R-:W2:Y:S01]  /*38f0*/  LDS.128 R4, [R4+0x100] ;  /* 0x0001000004047984 */ /* 0x000ea20000000c00 */
[----:B-1----:R-:W-:Y:S02]  /*3900*/  @P0 SHF.L.U32 R2, R8, 0x1f, RZ ;  /* 0x0000001f08020819 */ /* 0x002fe400000006ff */
[----:B------:R-:W-:Y:S01]  /*3910*/  SHF.L.U32 R0, R11, 0x1f, RZ ;  /* 0x0000001f0b007819 */ /* 0x000fe200000006ff */
[----:B------:R-:W-:Y:S01]  /*3920*/  @!PT LDS RZ, [RZ] ;  /* 0x00000000fffff984 */ /* 0x000fe20000000800 */
[----:B------:R-:W-:Y:S01]  /*3930*/  @!PT LDS RZ, [RZ] ;  /* 0x00000000fffff984 */ /* 0x000fe20000000800 */
[----:B------:R-:W-:Y:S01]  /*3940*/  @!PT LDS RZ, [RZ] ;  /* 0x00000000fffff984 */ /* 0x000fe20000000800 */
[----:B------:R-:W-:Y:S01]  /*3950*/  @!PT LDS RZ, [RZ] ;  /* 0x00000000fffff984 */ /* 0x000fe20000000800 */
[----:B------:R1:W-:Y:S06]  /*3960*/  MEMBAR.ALL.CTA ;  /* 0x0000000000007992 */ /* 0x0003ec0000008000 */
[----:B-1----:R-:W1:Y:S01]  /*3970*/  FENCE.VIEW.ASYNC.S ;  /* 0x00000000000073c6 */ /* 0x002e620000000000 */
[----:B------:R-:W-:Y:S01]  /*3980*/  R2UR UR6, R15 ;  /* 0x000000000f0672ca */ /* 0x000fe200000e0000 */
[----:B------:R-:W-:Y:S01]  /*3990*/  IMAD.U32 R13, RZ, RZ, UR5 ;  /* 0x00000005ff0d7e24 */ /* 0x000fe2000f8e00ff */
[----:B-1----:R1:W-:Y:S01]  /*39a0*/  SYNCS.ARRIVE.TRANS64.RED.A1T0 RZ, [R3+URZ], RZ ;  /* 0x000000ff03ff79a7 */ /* 0x0023e200081004ff */
[----:B------:R1:W3:Y:S01]  /*39b0*/  @P0 SYNCS.PHASECHK.TRANS64.TRYWAIT P2, [UR4], R2 ;  /* 0x00000002ff0005a7 */ /* 0x0002e20008041104 */
[----:B------:R-:W-:Y:S01]  /*39c0*/  ULEA.HI UR4, UR75, UR75, URZ, 0x1 ;  /* 0x0000004b4b047291 */ /* 0x000fe2000f8f08ff */
[----:B--2---:R-:W-:-:S03]  /*39d0*/  LOP3.LUT P1, RZ, R6, 0x1, RZ, 0xc0, !PT ;  /* 0x0000000106ff7812 */ /* 0x004fc6000782c0ff */
[----:B------:R-:W-:-:S04]  /*39e0*/  ULOP3.LUT UR8, UR4, 0xffe, URZ, 0xc0, !UPT ;  /* 0x00000ffe04087892 */ /* 0x000fc8000f8ec0ff */
[----:B------:R-:W-:Y:S01]  /*39f0*/  UIADD3 UR8, UPT, UPT, -UR8, UR75, URZ ;  /* 0x0000004b08087290 */ /* 0x000fe2000fffe1ff */
[----:B------:R-:W2:Y:S01]  /*3a00*/  SYNCS.PHASECHK.TRANS64.TRYWAIT P0, [UR5+0xb0], R0 ;  /* 0x0000b000ff0075a7 */ /* 0x000ea20008001105 */
[----:B------:R-:W-:-:S04]  /*3a10*/  USHF.L.U32 UR5, UR4, 0x6, URZ ;  /* 0x0000000604057899 */ /* 0x000fc800080006ff */
[----:B------:R-:W-:-:S04]  /*3a20*/  ULOP3.LUT UR4, UR5, 0xffffff80, URZ, 0xc0, !UPT ;  /* 0xffffff8005047892 */ /* 0x000fc8000f8ec0ff */
[----:B------:R-:W-:-:S04]  /*3a30*/  UIADD3 UR4, UPT, UPT, UR6, UR4, URZ ;  /* 0x0000000406047290 */ /* 0x000fc8000fffe0ff */
[----:B------:R-:W-:Y:S01]  /*3a40*/  ULEA UR8, UR8, UR4, 0x14 ;  /* 0x0000000408087291 */ /* 0x000fe2000f8ea0ff */
[----:B-123--:R-:W-:Y:S11]  /*3a50*/  @!P0 BRA `(.L_x_63) ;  /* 0x0000005c002c8947 */ /* 0x00eff60003800000 */
.L_x_153:
[----:B------:R-:W-:Y:S01]  /*3a60*/  IADD3 R10, PT, PT, R10, 0x1, RZ ;  /* 0x000000010a0a7810 */ /* 0x000fe20007ffe0ff */
[----:B------:R-:W-:Y:S06]  /*3a70*/  BRA.U !UP4, `(.L_x_64) ;  /* 0x000000050cec7547 */ /* 0x000fec000b800000 */
[----:B------:R-:W-:Y:S01]  /*3a80*/  R2UR UR69, R14 ;  /* 0x000000000e4572ca */ /* 0x000fe200000e0000 */
[----:B------:R-:W-:Y:S01]  /*3a90*/  UPLOP3.LUT UP2, UPT, UPT, UPT, UPT, 0x40, 0x4 ;  /* 0x000000000004789c */ /* 0x000fe20003f4e870 */
[----:B------:R-:W-:Y:S01]  /*3aa0*/  R2UR UR68, R12 ;  /* 0x000000000c4472ca */ /* 0x000fe200000e0000 */
[----:B------:R-:W-:-:S14]  /*3ab0*/  UMOV UR7, UR9 ;  /* 0x0000000900077c82 */ /* 0x000fdc0008000000 */
.L_x_67:
[----:B------:R-:W-:Y:S02]  /*3ac0*/  UIADD3 UR69, UPT, UPT, UR69, 0x1, URZ ;  /* 0x0000000145457890 */ /* 0x000fe4000fffe0ff */
[----:B--2---:R-:W-:Y:S02]  /*3ad0*/  ULEA UR5, UR7, UR71, 0x3 ;  /* 0x0000004707057291 */ /* 0x004fe4000f8e18ff */
[----:B------:R-:W-:Y:S01]  /*3ae0*/  UISETP.NE.AND UP3, UPT, UR69, URZ, UPT ;  /* 0x000000ff4500728c */ /* 0x000fe2000bf65270 */
[----:B------:R-:W-:Y:S10]  /*3af0*/  @P2 BRA `(.L_x_65) ;  /* 0x00000000000c2947 */ /* 0x000ff40003800000 */
[----:B-1----:R-:W-:Y:S04]  /*3b00*/  SHF.L.U32 R2, R8, 0x1f, RZ ;  /* 0x0000001f08027819 */ /* 0x002fe800000006ff */
[----:B------:R-:W1:Y:S02]  /*3b10*/  SYNCS.PHASECHK.TRANS64.TRYWAIT P0, [UR5], R2 ;  /* 0x00000002ff0075a7 */ /* 0x000e640008001105 */
[----:B-1----:R-:W-:Y:S05]  /*3b20*/  @!P0 BRA `(.L_x_66) ;  /* 0x0000005c00148947 */ /* 0x002fea0003800000 */
.L_x_65:
[----:B------:R-:W-:Y:S01]  /*3b30*/  UISETP.NE.AND UP0, UPT, UR68, 0x1, UPT ;  /* 0x000000014400788c */ /* 0x000fe2000bf05270 */
[----:B------:R-:W-:Y:S01]  /*3b40*/  PLOP3.LUT P2, PT, PT, PT, PT, 0x80, 0x8 ;  /* 0x000000000008781c */ /* 0x000fe20003f4f070 */
[----:B------:R-:W-:Y:S01]  /*3b50*/  UIADD3 UR9, UPT, UPT, UR7, 0x1, URZ ;  /* 0x0000000107097890 */ /* 0x000fe2000fffe0ff */
[----:B------:R-:W-:Y:S01]  /*3b60*/  MOV.SPILL R3, UR77 ;  /* 0x0000004d00037c02 */ /* 0x000fe20009000f00 */
[----:B------:R-:W-:Y:S01]  /*3b70*/  UIADD3 UR70, UPT, UPT, UR5, 0x10, URZ ;  /* 0x0000001005467890 */ /* 0x000fe2000fffe0ff */
[----:B-1----:R-:W-:Y:S01]  /*3b80*/  MOV.SPILL R2, UR76 ;  /* 0x0000004c00027c02 */ /* 0x002fe20009000f00 */
[----:B------:R-:W-:Y:S01]  /*3b90*/  UISETP.NE.AND UP1, UPT, UR9, 0x2, UPT ;  /* 0x000000020900788c */ /* 0x000fe2000bf25270 */
[----:B------:R-:W-:Y:S01]  /*3ba0*/  PLOP3.LUT P0, PT, PT, PT, UP0, 0x80, 0x8 ;  /* 0x000000000008781c */ /* 0x000fe20003f0f008 */
[----:B------:R-:W-:Y:S02]  /*3bb0*/  ULEA UR6, UR7, UR74, 0xc ;  /* 0x0000004a07067291 */ /* 0x000fe4000f8e60ff */
[----:B------:R-:W-:Y:S02]  /*3bc0*/  USEL UR5, URZ, 0x1, UP1 ;  /* 0x00000001ff057887 */ /* 0x000fe40008800000 */
[----:B------:R-:W-:Y:S02]  /*3bd0*/  USEL UR9, UR9, URZ, UP1 ;  /* 0x000000ff09097287 */ /* 0x000fe40008800000 */
[----:B------:R-:W-:Y:S02]  /*3be0*/  ULEA UR4, UR7, UR73, 0xb ;  /* 0x0000004907047291 */ /* 0x000fe4000f8e58ff */
[----:B------:R-:W-:Y:S01]  /*3bf0*/  @UP0 ULEA UR7, UR9, UR71, 0x3 ;  /* 0x0000004709070291 */ /* 0x000fe2000f8e18ff */
[----:B------:R-:W-:Y:S01]  /*3c00*/  LOP3.LUT R8, R8, UR5, RZ, 0x3c, !PT ;  /* 0x0000000508087c12 */ /* 0x000fe2000f8e3cff */
[----:B------:R-:W-:Y:S02]  /*3c10*/  UIADD3 UR22, UPT, UPT, UR6, 0x2, URZ ;  /* 0x0000000206167890 */ /* 0x000fe4000fffe0ff */
[----:B------:R-:W-:Y:S01]  /*3c20*/  UIADD3 UR18, UPT, UPT, UR4, 0x2, URZ ;  /* 0x0000000204127890 */ /* 0x000fe2000fffe0ff */
[----:B------:R-:W-:Y:S01]  /*3c30*/  @P0 SHF.L.U32 R0, R8, 0x1f, RZ ;  /* 0x0000001f08000819 */ /* 0x000fe200000006ff */
[----:B------:R-:W-:Y:S02]  /*3c40*/  UIADD3 UR14, UPT, UPT, UR6, 0x4, URZ ;  /* 0x00000004060e7890 */ /* 0x000fe4000fffe0ff */
[----:B------:R-:W-:Y:S01]  /*3c50*/  UIADD3 UR12, UPT, UPT, UR4, 0x4, URZ ;  /* 0x00000004040c7890 */ /* 0x000fe2000fffe0ff */
[----:B------:R2:W3:Y:S01]  /*3c60*/  @P0 SYNCS.PHASECHK.TRANS64.TRYWAIT P2, [UR7], R0 ;  /* 0x00000000ff0005a7 */ /* 0x0004e20008041107 */
[----:B------:R-:W-:Y:S02]  /*3c70*/  UIADD3 UR66, UPT, UPT, UR6, 0x6, URZ ;  /* 0x0000000606427890 */ /* 0x000fe4000fffe0ff */
        /* <DEDUP_REMOVED lines=24> */
[----:B------:R-:W-:Y:S01]  /*3e00*/  UIADD3 UR68, UPT, UPT, UR68, -0x1, URZ ;  /* 0xffffffff44447890 */ /* 0x000fe2000fffe0ff */
[----:B------:R-:W-:Y:S01]  /*3e10*/  UMOV UR7, 0x40004040 ;  /* 0x4000404000077882 */ /* 0x000fe20000000000 */
[----:B------:R-:W-:Y:S01]  /*3e20*/  UMOV UR76, 0x0 ;  /* 0x00000000004c7882 */ /* 0x000fe20000000000 */
[----:B------:R-:W-:Y:S01]  /*3e30*/  UMOV UR77, 0x4200910 ;  /* 0x04200910004d7882 */ /* 0x000fe20000000000 */
[----:B------:R-:W-:Y:S01]  /*3e40*/  UMOV UR5, 0x40004040 ;  /* 0x4000404000057882 */ /* 0x000fe20000000000 */
[----:B------:R-:W-:Y:S01]  /*3e50*/  UMOV UR23, 0x40004040 ;  /* 0x4000404000177882 */ /* 0x000fe20000000000 */
[----:B------:R1:W-:Y:S01]  /*3e60*/  UTCHMMA gdesc[UR4], gdesc[UR6], tmem[UR8], tmem[UR76], idesc[UR77], UP2 ;  /* 0x00ff4c06040075ea */ /* 0x0003e20009000008 */
[----:B------:R-:W-:Y:S01]  /*3e70*/  UPLOP3.LUT UP2, UPT, UPT, UPT, UPT, 0x80, 0x8 ;  /* 0x000000000008789c */ /* 0x000fe20003f4f070 */
[----:B------:R-:W-:Y:S01]  /*3e80*/  UMOV UR19, 0x40004040 ;  /* 0x4000404000137882 */ /* 0x000fe20000000000 */
[----:B------:R-:W-:Y:S01]  /*3e90*/  UMOV UR15, 0x40004040 ;  /* 0x40004040000f7882 */ /* 0x000fe20000000000 */
[----:B------:R4:W-:Y:S01]  /*3ea0*/  UTCHMMA gdesc[UR18], gdesc[UR22], tmem[UR8], tmem[UR76], idesc[UR77], UPT ;  /* 0x00ff4c16120075ea */ /* 0x0009e2000b800008 */
[----:B------:R-:W-:Y:S01]  /*3eb0*/  UMOV UR13, 0x40004040 ;  /* 0x40004040000d7882 */ /* 0x000fe20000000000 */
        /* <DEDUP_REMOVED lines=18> */
[----:B-1----:R-:W-:Y:S01]  /*3fe0*/  UIADD3 UR4, UPT, UPT, UR4, 0x606, URZ ;  /* 0x0000060604047890 */ /* 0x002fe2000fffe0ff */
[----:B------:R-:W-:Y:S01]  /*3ff0*/  UMOV UR6, 0x0 ;  /* 0x0000000000067882 */ /* 0x000fe20000000000 */
[----:B------:R-:W-:Y:S01]  /*4000*/  UMOV UR7, 0x4200910 ;  /* 0x0420091000077882 */ /* 0x000fe20000000000 */
[----:B------:R-:W-:Y:S01]  /*4010*/  UMOV UR31, 0x40004040 ;  /* 0x40004040001f7882 */ /* 0x000fe20000000000 */
[----:B----4-:R-:W-:Y:S01]  /*4020*/  UMOV UR22, 0x0 ;  /* 0x0000000000167882 */ /* 0x010fe20000000000 */
[----:B------:R-:W-:Y:S01]  /*4030*/  UMOV UR23, 0x4200910 ;  /* 0x0420091000177882 */ /* 0x000fe20000000000 */
[----:B------:R-:W-:Y:S01]  /*4040*/  R2UR.FILL UR77, R3 ;  /* 0x00000000034d72ca */ /* 0x000fe200004e0000 */
[----:B------:R1:W-:Y:S01]  /*4050*/  UTCHMMA gdesc[UR12], gdesc[UR14], tmem[UR8], tmem[UR22], idesc[UR23], UPT ;  /* 0x00ff160e0c0075ea */ /* 0x0003e2000b800008 */
[----:B------:R-:W-:Y:S01]  /*4060*/  R2UR.FILL UR76, R2 ;  /* 0x00000000024c72ca */ /* 0x000fe200004e0000 */
[----:B------:R-:W-:Y:S01]  /*4070*/  UTCHMMA gdesc[UR64], gdesc[UR66], tmem[UR8], tmem[UR22], idesc[UR23], UPT ;  /* 0x00ff1642400075ea */ /* 0x000fe2000b800008 */
[----:B------:R-:W-:Y:S01]  /*4080*/  UTCHMMA gdesc[UR60], gdesc[UR62], tmem[UR8], tmem[UR22], idesc[UR23], UPT ;  /* 0x00ff163e3c0075ea */ /* 0x000fe2000b800008 */
[----:B------:R-:W-:Y:S01]  /*4090*/  UMOV UR18, 0x0 ;  /* 0x0000000000127882 */ /* 0x000fe20000000000 */
[----:B------:R-:W-:Y:S01]  /*40a0*/  UMOV UR19, 0x4200910 ;  /* 0x0420091000137882 */ /* 0x000fe20000000000 */
[----:B------:R-:W-:Y:S01]  /*40b0*/  UMOV UR29, 0x40004040 ;  /* 0x40004040001d7882 */ /* 0x000fe20000000000 */
[----:B------:R-:W-:Y:S01]  /*40c0*/  UTCHMMA gdesc[UR56], gdesc[UR58], tmem[UR8], tmem[UR18], idesc[UR19], UPT ;  /* 0x00ff123a380075ea */ /* 0x000fe2000b800008 */
[----:B------:R-:W-:Y:S01]  /*40d0*/  UTCHMMA gdesc[UR52], gdesc[UR54], tmem[UR8], tmem[UR18], idesc[UR19], UPT ;  /* 0x00ff1236340075ea */ /* 0x000fe2000b800008 */
[----:B------:R-:W-:Y:S01]  /*40e0*/  UTCHMMA gdesc[UR48], gdesc[UR50], tmem[UR8], tmem[UR18], idesc[UR19], UPT ;  /* 0x00ff1232300075ea */ /* 0x000fe2000b800008 */
[----:B------:R-:W-:Y:S01]  /*40f0*/  UTCHMMA gdesc[UR44], gdesc[UR46], tmem[UR8], tmem[UR6], idesc[UR7], UPT ;  /* 0x00ff062e2c0075ea */ /* 0x000fe2000b800008 */
[----:B------:R-:W-:Y:S01]  /*4100*/  UMOV UR27, 0x40004040 ;  /* 0x40004040001b7882 */ /* 0x000fe20000000000 */
[----:B------:R-:W-:Y:S01]  /*4110*/  UMOV UR25, 0x40004040 ;  /* 0x4000404000197882 */ /* 0x000fe20000000000 */
[----:B------:R-:W-:Y:S01]  /*4120*/  UMOV UR21, 0x40004040 ;  /* 0x4000404000157882 */ /* 0x000fe20000000000 */
[----:B------:R-:W-:Y:S01]  /*4130*/  UMOV UR17, 0x40004040 ;  /* 0x4000404000117882 */ /* 0x000fe20000000000 */
[----:B------:R-:W-:Y:S01]  /*4140*/  UMOV UR11, 0x40004040 ;  /* 0x40004040000b7882 */ /* 0x000fe20000000000 */
[----:B-1----:R-:W-:Y:S01]  /*4150*/  UMOV UR12, 0x0 ;  /* 0x00000000000c7882 */ /* 0x002fe20000000000 */
[----:B------:R-:W-:Y:S01]  /*4160*/  UMOV UR13, 0x4200910 ;  /* 0x04200910000d7882 */ /* 0x000fe20000000000 */
[----:B------:R-:W-:Y:S01]  /*4170*/  UMOV UR14, 0x0 ;  /* 0x00000000000e7882 */ /* 0x000fe20000000000 */
[----:B------:R-:W-:Y:S01]  /*4180*/  UTCHMMA gdesc[UR40], gdesc[UR42], tmem[UR8], tmem[UR12], idesc[UR13], UPT ;  /* 0x00ff0c2a280075ea */ /* 0x000fe2000b800008 */
[----:B------:R-:W-:Y:S01]  /*4190*/  UTCHMMA gdesc[UR36], gdesc[UR38], tmem[UR8], tmem[UR6], idesc[UR7], UPT ;  /* 0x00ff0626240075ea */ /* 0x000fe2000b800008 */
[----:B------:R-:W-:Y:S01]  /*41a0*/  UMOV UR15, 0x4200910 ;  /* 0x04200910000f7882 */ /* 0x000fe20000000000 */
[----:B------:R-:W-:Y:S01]  /*41b0*/  UTCHMMA gdesc[UR32], gdesc[UR34], tmem[UR8], tmem[UR18], idesc[UR19], UPT ;  /* 0x00ff1222200075ea */ /* 0x000fe2000b800008 */
[----:B------:R-:W-:Y:S01]  /*41c0*/  UTCHMMA gdesc[UR28], gdesc[UR30], tmem[UR8], tmem[UR14], idesc[UR15], UPT ;  /* 0x00ff0e1e1c0075ea */ /* 0x000fe2000b800008 */
[----:B------:R-:W-:Y:S01]  /*41d0*/  UTCHMMA gdesc[UR24], gdesc[UR26], tmem[UR8], tmem[UR12], idesc[UR13], UPT ;  /* 0x00ff0c1a180075ea */ /* 0x000fe2000b800008 */
[----:B------:R1:W-:Y:S01]  /*41e0*/  UTCHMMA gdesc[UR16], gdesc[UR20], tmem[UR8], tmem[UR6], idesc[UR7], UPT ;  /* 0x00ff0614100075ea */ /* 0x0003e2000b800008 */
[----:B------:R2:W-:Y:S01]  /*41f0*/  UTCHMMA gdesc[UR4], gdesc[UR10], tmem[UR8], tmem[UR76], idesc[UR77], UPT ;  /* 0x00ff4c0a040075ea */ /* 0x0005e2000b800008 */
[----:B------:R2:W-:Y:S01]  /*4200*/  UTCBAR.MULTICAST [UR70], URZ, UR72 ;  /* 0x000000ff460073e9 */ /* 0x0005e20008000848 */
[----:B-1----:R-:W-:Y:S01]  /*4210*/  UMOV UR7, UR9 ;  /* 0x0000000900077c82 */ /* 0x002fe20008000000 */
[----:B---3--:R-:W-:Y:S05]  /*4220*/  BRA.U UP3, `(.L_x_67) ;  /* 0xfffffff903247547 */ /* 0x008fea000b83ffff */
.L_x_64:
[----:B--2---:R-:W-:Y:S02]  /*4230*/  R2UR UR4, R13 ;  /* 0x000000000d0472ca */ /* 0x004fe400000e0000 */
[----:B------:R-:W-:-:S04]  /*4240*/  ISETP.NE.AND P0, PT, R10, 0x2, PT ;  /* 0x000000020a00780c */ /* 0x000fc80003f05270 */
[----:B-1----:R-:W-:Y:S02]  /*4250*/  SEL R0, RZ, 0x1, P0 ;  /* 0x00000001ff007807 */ /* 0x002fe40000000000 */
[----:B------:R-:W-:Y:S02]  /*4260*/  SEL R10, R10, RZ, P0 ;  /* 0x000000ff0a0a7207 */ /* 0x000fe40000000000 */
[----:B------:R-:W-:-:S03]  /*4270*/  LOP3.LUT R9, R9, R0, RZ, 0x3c, !PT ;  /* 0x0000000009097212 */ /* 0x000fc600078e3cff */
[----:B------:R-:W-:Y:S02]  /*4280*/  UIADD3 UR5, UPT, UPT, UR4, 0x90, URZ ;  /* 0x0000009004057890 */ /* 0x000fe4000fffe0ff */
[----:B------:R-:W-:-:S04]  /*4290*/  UIADD3 UR4, UPT, UPT, UR75, 0x1, URZ ;  /* 0x000000014b047890 */ /* 0x000fc8000fffe0ff */
[----:B------:R-:W-:-:S03]  /*42a0*/  UISETP.NE.AND UP0, UPT, UR4, 0x4, UPT ;  /* 0x000000040400788c */ /* 0x000fc6000bf05270 */
[----:B------:R1:W-:Y:S01]  /*42b0*/  UTCBAR [UR5], URZ ;  /* 0x000000ff050073e9 */ /* 0x0003e200080000ff */
[----:B------:R-:W-:Y:S02]  /*42c0*/  USEL UR6, URZ, 0x1, UP0 ;  /* 0x00000001ff067887 */ /* 0x000fe40008000000 */
[----:B------:R-:W-:-:S04]  /*42d0*/  USEL UR75, UR4, URZ, UP0 ;  /* 0x000000ff044b7287 */ /* 0x000fc80008000000 */
[----:B------:R-:W-:Y:S01]  /*42e0*/  LOP3.LUT R11, R11, UR6, RZ, 0x3c, !PT ;  /* 0x000000060b0b7c12 */ /* 0x000fe2000f8e3cff */
[----:B------:R-:W-:Y:S07]  /*42f0*/  @P1 BRA `(.L_x_68) ;  /* 0xfffffff400501947 */ /* 0x000fee000383ffff */
[----:B------:R-:W2:Y:S01]  /*4300*/  S2UR UR8, SR_CgaCtaId ;  /* 0x00000000000879c3 */ /* 0x000ea20000008800 */
[----:B------:R-:W-:Y:S01]  /*4310*/  ELECT P0, URZ, PT ;  /* 0x0000000000ff782f */ /* 0x000fe20003800000 */
[----:B------:R-:W-:Y:S01]  /*4320*/  IMAD.MOV.U32 R0, RZ, RZ, 0x1 ;  /* 0x00000001ff007424 */ /* 0x000fe200078e00ff */
[----:B------:R-:W-:Y:S01]  /*4330*/  UIADD3 UR71, UPT, UPT, UR71, 0xb0, URZ ;  /* 0x000000b047477890 */ /* 0x000fe2000fffe0ff */
[----:B------:R-:W-:Y:S01]  /*4340*/  SHF.L.U32 R2, R11, 0x1f, RZ ;  /* 0x0000001f0b027819 */ /* 0x000fe200000006ff */
[----:B------:R-:W-:-:S03]  /*4350*/  UMOV UR4, 0x40 ;  /* 0x0000004000047882 */ /* 0x000fc60000000000 */
[----:B------:R-:W-:Y:S01]  /*4360*/  UVIRTCOUNT.DEALLOC.SMPOOL 0x80 ;  /* 0x000000800000784c */ /* 0x000fe20000000000 */
[----:B--2---:R-:W-:Y:S02]  /*4370*/  ULEA UR8, UR8, UR4, 0x18 ;  /* 0x0000000408087291 */ /* 0x004fe4000f8ec0ff */
[----:B------:R-:W-:-:S07]  /*4380*/  ULEA UR4, UR75, UR71, 0x3 ;  /* 0x000000474b047291 */ /* 0x000fce000f8e18ff */
[----:B------:R2:W-:Y:S02]  /*4390*/  @P0 STS.U8 [UR8+0x1c], R0 ;  /* 0x00001c00ff000988 */ /* 0x0005e40008000008 */
[----:B------:R-:W3:Y:S02]  /*43a0*/  SYNCS.PHASECHK.TRANS64.TRYWAIT P0, [UR4], R2 ;  /* 0x00000002ff0075a7 */ /* 0x000ee40008001104 */
[----:B--23--:R-:W-:Y:S05]  /*43b0*/  @!P0 BRA `(.L_x_69) ;  /* 0x0000005400088947 */ /* 0x00cfea0003800000 */
.L_x_156:
[----:B------:R-:W-:-:S04]  /*43c0*/  UIADD3 UR4, UPT, UPT, UR75, 0x1, URZ ;  /* 0x000000014b047890 */ /* 0x000fc8000fffe0ff */
[----:B------:R-:W-:-:S04]  /*43d0*/  UISETP.NE.AND UP0, UPT, UR4, 0x4, UPT ;  /* 0x000000040400788c */ /* 0x000fc8000bf05270 */
[----:B------:R-:W-:Y:S02]  /*43e0*/  USEL UR6, URZ, 0x1, UP0 ;  /* 0x00000001ff067887 */ /* 0x000fe40008000000 */
[----:B------:R-:W-:-:S04]  /*43f0*/  USEL UR4, UR4, URZ, UP0 ;  /* 0x000000ff04047287 */ /* 0x000fc80008000000 */
[----:B-1----:R-:W-:Y:S01]  /*4400*/  ULEA UR5, UR4, UR71, 0x3 ;  /* 0x0000004704057291 */ /* 0x002fe2000f8e18ff */
[----:B--2---:R-:W-:-:S04]  /*4410*/  LOP3.LUT R2, R11, UR6, RZ, 0x3c, !PT ;  /* 0x000000060b027c12 */ /* 0x004fc8000f8e3cff */
[----:B------:R-:W-:-:S04]  /*4420*/  SHF.L.U32 R3, R2, 0x1f, RZ ;  /* 0x0000001f02037819 */ /* 0x000fc800000006ff */
[----:B------:R-:W1:Y:S02]  /*4430*/  SYNCS.PHASECHK.TRANS64.TRYWAIT P0, [UR5], R3 ;  /* 0x00000003ff0075a7 */ /* 0x000e640008001105 */
[----:B-1----:R-:W-:Y:S05]  /*4440*/  @!P0 BRA `(.L_x_70) ;  /* 0x0000005000fc8947 */ /* 0x002fea0003800000 */
.L_x_158:
[----:B------:R-:W-:-:S04]  /*4450*/  UIADD3 UR4, UPT, UPT, UR4, 0x1, URZ ;  /* 0x0000000104047890 */ /* 0x000fc8000fffe0ff */
[----:B------:R-:W-:-:S04]  /*4460*/  UISETP.NE.AND UP0, UPT, UR4, 0x4, UPT ;  /* 0x000000040400788c */ /* 0x000fc8000bf05270 */
[----:B------:R-:W-:Y:S02]  /*4470*/  USEL UR6, URZ, 0x1, UP0 ;  /* 0x00000001ff067887 */ /* 0x000fe40008000000 */
[----:B------:R-:W-:-:S04]  /*4480*/  USEL UR4, UR4, URZ, UP0 ;  /* 0x000000ff04047287 */ /* 0x000fc80008000000 */
[----:B------:R-:W-:Y:S01]  /*4490*/  ULEA UR5, UR4, UR71, 0x3 ;  /* 0x0000004704057291 */ /* 0x000fe2000f8e18ff */
[----:B------:R-:W-:-:S04]  /*44a0*/  LOP3.LUT R2, R2, UR6, RZ, 0x3c, !PT ;  /* 0x0000000602027c12 */ /* 0x000fc8000f8e3cff */
[----:B-1----:R-:W-:-:S04]  /*44b0*/  SHF.L.U32 R3, R2, 0x1f, RZ ;  /* 0x0000001f02037819 */ /* 0x002fc800000006ff */
[----:B------:R-:W1:Y:S02]  /*44c0*/  SYNCS.PHASECHK.TRANS64.TRYWAIT P0, [UR5], R3 ;  /* 0x00000003ff0075a7 */ /* 0x000e640008001105 */
[----:B-1----:R-:W-:Y:S05]  /*44d0*/  @!P0 BRA `(.L_x_71) ;  /* 0x0000005000f08947 */ /* 0x002fea0003800000 */
.L_x_160:
[----:B------:R-:W-:-:S04]  /*44e0*/  UIADD3 UR4, UPT, UPT, UR4, 0x1, URZ ;  /* 0x0000000104047890 */ /* 0x000fc8000fffe0ff */
[----:B------:R-:W-:-:S04]  /*44f0*/  UISETP.NE.AND UP0, UPT, UR4, 0x4, UPT ;  /* 0x000000040400788c */ /* 0x000fc8000bf05270 */
[----:B------:R-:W-:Y:S02]  /*4500*/  USEL UR5, URZ, 0x1, UP0 ;  /* 0x00000001ff057887 */ /* 0x000fe40008000000 */
[----:B------:R-:W-:-:S04]  /*4510*/  USEL UR4, UR4, URZ, UP0 ;  /* 0x000000ff04047287 */ /* 0x000fc80008000000 */
[----:B------:R-:W-:Y:S01]  /*4520*/  ULEA UR4, UR4, UR71, 0x3 ;  /* 0x0000004704047291 */ /* 0x000fe2000f8e18ff */
[----:B------:R-:W-:-:S04]  /*4530*/  LOP3.LUT R2, R2, UR5, RZ, 0x3c, !PT ;  /* 0x0000000502027c12 */ /* 0x000fc8000f8e3cff */
[----:B------:R-:W-:-:S04]  /*4540*/  SHF.L.U32 R2, R2, 0x1f, RZ ;  /* 0x0000001f02027819 */ /* 0x000fc800000006ff */
[----:B------:R-:W2:Y:S02]  /*4550*/  SYNCS.PHASECHK.TRANS64.TRYWAIT P0, [UR4], R2 ;  /* 0x00000002ff0075a7 */ /* 0x000ea40008001104 */
[----:B--2---:R-:W-:Y:S05]  /*4560*/  @!P0 BRA `(.L_x_72) ;  /* 0x0000005000e48947 */ /* 0x004fea0003800000 */
.L_x_162:
[----:B------:R-:W-:Y:S01]  /*4570*/  NOP ;  /* 0x0000000000007918 */ /* 0x000fe20000000000 */
[----:B-1----:R-:W1:Y:S01]  /*4580*/  LDS R0, [UR8+0x14] ;  /* 0x00001408ff007984 */ /* 0x002e620008000800 */
[----:B------:R-:W-:Y:S01]  /*4590*/  R2UR UR4, R15 ;  /* 0x000000000f0472ca */ /* 0x000fe200000e0000 */
[----:B------:R-:W-:Y:S01]  /*45a0*/  UMOV UR5, 0xffff ;  /* 0x0000ffff00057882 */ /* 0x000fe20000000000 */
[----:B------:R-:W-:-:S11]  /*45b0*/  UMOV UR6, 0x1 ;  /* 0x0000000100067882 */ /* 0x000fd60000000000 */
[----:B------:R-:W-:-:S04]  /*45c0*/  ULOP3.LUT UR4, UR4, 0xffff, URZ, 0xc0, !UPT ;  /* 0x0000ffff04047892 */ /* 0x000fc8000f8ec0ff */
[----:B------:R-:W-:-:S04]  /*45d0*/  USHF.R.U32.HI UR4, URZ, 0x5, UR4 ;  /* 0x00000005ff047899 */ /* 0x000fc80008011604 */
[----:B------:R-:W-:Y:S02]  /*45e0*/  USHF.L.U32 UR5, UR5, UR4, URZ ;  /* 0x0000000405057299 */ /* 0x000fe400080006ff */
[----:B------:R-:W-:-:S04]  /*45f0*/  USHF.L.U32 UR4, UR6, UR4, URZ ;  /* 0x0000000406047299 */ /* 0x000fc800080006ff */
[----:B-1----:R-:W-:-:S04]  /*4600*/  LOP3.LUT R0, R0, UR5, RZ, 0xc0, !PT ;  /* 0x0000000500007c12 */ /* 0x002fc8000f8ec0ff */
[----:B------:R-:W-:-:S13]  /*4610*/  ISETP.NE.AND P0, PT, R0, UR5, PT ;  /* 0x0000000500007c0c */ /* 0x000fda000bf05270 */
[----:B------:R-:W-:Y:S05]  /*4620*/  @P0 BRA `(.L_x_73) ;  /* 0x0000000000580947 */ /* 0x000fea0003800000 */
[----:B------:R-:W1:Y:S02]  /*4630*/  LDS R0, [UR8+0x18] ;  /* 0x00001808ff007984 */ /* 0x000e640008000800 */
[----:B-1----:R-:W-:-:S04]  /*4640*/  LOP3.LUT R0, R0, UR4, RZ, 0xc0, !PT ;  /* 0x0000000400007c12 */ /* 0x002fc8000f8ec0ff */
[----:B------:R-:W-:-:S13]  /*4650*/  ISETP.NE.AND P0, PT, R0, UR4, PT ;  /* 0x0000000400007c0c */ /* 0x000fda000bf05270 */
[----:B------:R-:W-:Y:S05]  /*4660*/  @P0 BRA `(.L_x_74) ;  /* 0x00000000003c0947 */ /* 0x000fea0003800000 */
[----:B------:R-:W1:Y:S01]  /*4670*/  S2R R2, SR_LANEID ;  /* 0x0000000000027919 */ /* 0x000e620000000000 */
[----:B------:R-:W-:-:S06]  /*4680*/  ULOP3.LUT UR5, URZ, UR5, URZ, 0x33, !UPT ;  /* 0x00000005ff057292 */ /* 0x000fcc000f8e33ff */
[----:B------:R-:W-:-:S04]  /*4690*/  IMAD.U32 R0, RZ, RZ, UR5 ;  /* 0x00000005ff007e24 */ /* 0x000fc8000f8e00ff */
[----:B------:R2:W3:Y:S02]  /*46a0*/  REDUX UR7, R0 ;  /* 0x00000000000773c4 */ /* 0x0004e40000000000 */
[----:B------:R4:W-:Y:S01]  /*46b0*/  UTCATOMSWS.AND URZ, UR5 ;  /* 0x0000000500ff79e3 */ /* 0x0009e20008000000 */
[----:B--2---:R-:W-:Y:S01]  /*46c0*/  LOP3.LUT R0, RZ, UR4, RZ, 0x33, !PT ;  /* 0x00000004ff007c12 */ /* 0x004fe2000f8e33ff */
[----:B------:R-:W-:Y:S02]  /*46d0*/  VOTEU.ANY UR4, UPT, PT ;  /* 0x0000000000047886 */ /* 0x000fe400038e0100 */
[----:B------:R-:W-:Y:S02]  /*46e0*/  UFLO.U32 UR4, UR4 ;  /* 0x00000004000472bd */ /* 0x000fe400080e0000 */
[----:B------:R-:W2:Y:S04]  /*46f0*/  REDUX UR6, R0 ;  /* 0x00000000000673c4 */ /* 0x000ea80000000000 */
[----:B-1----:R-:W-:-:S02]  /*4700*/  ISETP.EQ.U32.AND P0, PT, R2, UR4, PT ;  /* 0x0000000402007c0c */ /* 0x002fc4000bf02070 */
[----:B---3--:R-:W-:-:S11]  /*4710*/  MOV R2, UR7 ;  /* 0x0000000700027c02 */ /* 0x008fd60008000f00 */
[----:B------:R4:W-:Y:S01]  /*4720*/  @P0 ATOMS.AND RZ, [UR8+0x14], R2 ;  /* 0x00001402ffff098c */ /* 0x0009e2000a800008 */
[----:B--2---:R-:W-:-:S05]  /*4730*/  IMAD.U32 R0, RZ, RZ, UR6 ;  /* 0x00000006ff007e24 */ /* 0x004fca000f8e00ff */
[----:B------:R4:W-:Y:S01]  /*4740*/  @P0 ATOMS.AND RZ, [UR8+0x18], R0 ;  /* 0x00001800ffff098c */ /* 0x0009e2000a800008 */
[----:B------:R-:W-:Y:S05]  /*4750*/  BRA `(.L_x_75) ;  /* 0x0000000000147947 */ /* 0x000fea0003800000 */
.L_x_74:
[----:B------:R-:W-:Y:S02]  /*4760*/  MOV R2, 0x4780 ;  /* 0x0000478000027802 */ /* 0x000fe40000000f00 */
[----:B-----5:R-:W-:Y:S05]  /*4770*/  CALL.REL.NOINC `($__internal_0_$__cuda_sm10x_tcgen05_guardrail_trap_col_being_dealloced_not_returned_by_alloc) ;  /* 0x0000005400c87944 */ /* 0x020fea0003c00000 */
[----:B------:R-:W-:Y:S05]  /*4780*/  BRA `(.L_x_75) ;  /* 0x0000000000087947 */ /* 0x000fea0003800000 */
.L_x_73:
[----:B------:R-:W-:Y:S02]  /*4790*/  MOV R2, 0x47b0 ;  /* 0x000047b000027802 */ /* 0x000fe40000000f00 */
[----:B-----5:R-:W-:Y:S05]  /*47a0*/  CALL.REL.NOINC `($__internal_2_$__cuda_sm10x_tcgen05_guardrail_trap_unallocated_columns_being_dealloced) ;  /* 0x0000005400d47944 */ /* 0x020fea0003c00000 */
.L_x_75:
[----:B------:R-:W-:Y:S01]  /*47b0*/  NOP ;  /* 0x0000000000007918 */ /* 0x000fe20000000000 */
[----:B----4-:R-:W-:Y:S05]  /*47c0*/  EXIT ;  /* 0x000000000000794d */ /* 0x010fea0003800000 */
.L_x_57:
[----:B------:R-:W-:-:S09]  /*47d0*/  UISETP.NE.OR UP0, UPT, UR17, 0x3, !UP3 ;  /* 0x000000031100788c */ /* 0x000fd2000df05670 */
[----:B------:R-:W-:Y:S05]  /*47e0*/  BRA.U UP0, `(.L_x_76) ;  /* 0x00000011005c7547 */ /* 0x000fea000b800000 */
[----:B------:R-:W2:Y:S01]  /*47f0*/  LDCU UR31, c[0x0][0x370] ;  /* 0x00006e00ff1f77ac */ /* 0x000ea20008000800 */
[----:B------:R-:W3:Y:S01]  /*4800*/  LDC.64 R16, c[0x0][0x348] ;  /* 0x0000d200ff107b82 */ /* 0x000ee20000000a00 */
[----:B------:R-:W-:Y:S02]  /*4810*/  HFMA2 R13, -RZ, RZ, 0, 0 ;  /* 0x00000000ff0d7431 */ /* 0x000fe400000001ff */
[----:B------:R-:W-:Y:S01]  /*4820*/  IMAD.MOV.U32 R15, RZ, RZ, 0x1 ;  /* 0x00000001ff0f7424 */ /* 0x000fe200078e00ff */
[----:B------:R-:W2:Y:S01]  /*4830*/  LDCU.128 UR40, c[0x0][0xb10] ;  /* 0x00016200ff2877ac */ /* 0x000ea20008000c00 */
[----:B------:R-:W-:Y:S01]  /*4840*/  IMAD.MOV.U32 R14, RZ, RZ, RZ ;  /* 0x000000ffff0e7224 */ /* 0x000fe200078e00ff */
[----:B------:R-:W-:Y:S01]  /*4850*/  MOV R7, 0x2000 ;  /* 0x0000200000077802 */ /* 0x000fe20000000f00 */
[----:B------:R-:W4:Y:S01]  /*4860*/  LDCU UR30, c[0x0][0x374] ;  /* 0x00006e80ff1e77ac */ /* 0x000f220008000800 */
[----:B------:R-:W1:Y:S01]  /*4870*/  LDC.64 R2, c[0x0][0x888] ;  /* 0x00022200ff027b82 */ /* 0x000e620000000a00 */
[----:B------:R-:W4:Y:S01]  /*4880*/  LDCU UR15, c[0x0][0xb0c] ;  /* 0x00016180ff0f77ac */ /* 0x000f220008000800 */
[----:B------:R-:W3:Y:S06]  /*4890*/  LDCU UR45, c[0x0][0xb20] ;  /* 0x00016400ff2d77ac */ /* 0x000eec0008000800 */
[----:B------:R-:W1:Y:S01]  /*48a0*/  LDC.64 R4, c[0x0][0x890] ;  /* 0x00022400ff047b82 */ /* 0x000e620000000a00 */
[----:B------:R-:W3:Y:S01]  /*48b0*/  LDCU UR4, c[0x0][0xb30] ;  /* 0x00016600ff0477ac */ /* 0x000ee20008000800 */
[----:B------:R-:W-:Y:S01]  /*48c0*/  UMOV UR21, 0x400 ;  /* 0x0000040000157882 */ /* 0x000fe20000000000 */
[----:B--2---:R-:W-:-:S02]  /*48d0*/  UIMAD.WIDE.U32 UR6, UR31, UR40, URZ ;  /* 0x000000281f0672a5 */ /* 0x004fc4000f8e00ff */
[----:B----4-:R-:W-:Y:S02]  /*48e0*/  UIMAD.WIDE.U32 UR8, UR30, UR43, URZ ;  /* 0x0000002b1e0872a5 */ /* 0x010fe4000f8e00ff */
[----:B------:R-:W-:Y:S02]  /*48f0*/  ULEA UR21, UR63, UR21, 0x18 ;  /* 0x000000153f157291 */ /* 0x000fe4000f8ec0ff */
[----:B------:R-:W-:Y:S02]  /*4900*/  UPLOP3.LUT UP3, UPT, UPT, UPT, UPT, 0x40, 0x4 ;  /* 0x000000000004789c */ /* 0x000fe40003f6e870 */
[----:B------:R-:W-:Y:S01]  /*4910*/  UIADD3 UR37, UPT, UPT, UR21, 0x38, URZ ;  /* 0x0000003815257890 */ /* 0x000fe2000fffe0ff */
[----:B------:R-:W-:Y:S01]  /*4920*/  UMOV UR6, UR7 ;  /* 0x0000000700067c82 */ /* 0x000fe20008000000 */
[----:B------:R-:W-:Y:S01]  /*4930*/  UMOV UR38, UR9 ;  /* 0x0000000900267c82 */ /* 0x000fe20008000000 */
[----:B------:R-:W-:Y:S02]  /*4940*/  UISETP.GE.AND UP0, UPT, UR39, 0x1, UPT ;  /* 0x000000012700788c */ /* 0x000fe4000bf06270 */
[----:B------:R-:W-:Y:S01]  /*4950*/  UISETP.NE.AND UP4, UPT, UR39, 0x1, UPT ;  /* 0x000000012700788c */ /* 0x000fe2000bf85270 */
[----:B------:R-:W2:Y:S01]  /*4960*/  LDCU.64 UR22, c[0x0][0xb28] ;  /* 0x00016500ff1677ac */ /* 0x000ea20008000a00 */
[----:B------:R-:W-:-:S02]  /*4970*/  UISETP.NE.AND UP6, UPT, UR15, 0x1, UPT ;  /* 0x000000010f00788c */ /* 0x000fc4000bfc5270 */
[----:B------:R-:W-:Y:S02]  /*4980*/  UISETP.NE.AND UP5, UPT, UR42, 0x1, UPT ;  /* 0x000000012a00788c */ /* 0x000fe4000bfa5270 */
[----:B------:R-:W-:Y:S02]  /*4990*/  UIADD3 UR33, UPT, UPT, UR21, 0x20, URZ ;  /* 0x0000002015217890 */ /* 0x000fe4000fffe0ff */
[----:B------:R-:W-:Y:S02]  /*49a0*/  UIADD3 UR25, UPT, UPT, UR21, 0x28, URZ ;  /* 0x0000002815197890 */ /* 0x000fe4000fffe0ff */
[----:B------:R-:W-:Y:S02]  /*49b0*/  UIADD3 UR17, UPT, UPT, UR21, 0x30, URZ ;  /* 0x0000003015117890 */ /* 0x000fe4000fffe0ff */
[----:B------:R-:W-:Y:S02]  /*49c0*/  UPRMT UR37, UR63, 0x654, UR37 ;  /* 0x000006543f257896 */ /* 0x000fe40008000025 */
[----:B------:R-:W-:-:S02]  /*49d0*/  USHF.R.U32.HI UR44, URZ, UR41, UR6 ;  /* 0x00000029ff2c7299 */ /* 0x000fc40008011606 */
[----:B---3--:R-:W-:Y:S02]  /*49e0*/  USHF.R.U32.HI UR38, URZ, UR45, UR38 ;  /* 0x0000002dff267299 */ /* 0x008fe40008011626 */
[----:B------:R-:W-:-:S11]  /*49f0*/  UISETP.NE.AND UP2, UPT, UR4, 0x1, UPT ;  /* 0x000000010400788c */ /* 0x000fd6000bf45270 */
.L_x_87:
[C---:B------:R-:W-:Y:S02]  /*4a00*/  LEA R12, R14.reuse, UR21, 0x3 ;  /* 0x000000150e0c7c11 */ /* 0x040fe4000f8e18ff */
[----:B------:R-:W-:Y:S02]  /*4a10*/  SHF.L.U32 R0, R13, 0x1f, RZ ;  /* 0x0000001f0d007819 */ /* 0x000fe400000006ff */
[----:B------:R-:W-:Y:S02]  /*4a20*/  LEA R8, R14, UR21, 0x4 ;  /* 0x000000150e087c11 */ /* 0x000fe4000f8e20ff */
[----:B---3--:R-:W3:Y:S02]  /*4a30*/  SYNCS.PHASECHK.TRANS64.TRYWAIT P0, [R12+URZ+0x70], R0 ;  /* 0x000070000c0075a7 */ /* 0x008ee400080011ff */
[----:B---3--:R-:W-:Y:S05]  /*4a40*/  @!P0 BRA `(.L_x_77) ;  /* 0x0000004c00c48947 */ /* 0x008fea0003800000 */
.L_x_163:
        /* <DEDUP_REMOVED lines=8> */
[----:B----4-:R-:W-:Y:S11]  /*4ad0*/  LOP3.LUT P0, RZ, R10, 0x1, RZ, 0xc0, !PT ;  /* 0x000000010aff7812 */ /* 0x010ff6000780c0ff */
[----:B------:R-:W-:Y:S02]  /*4ae0*/  @!UPT UIADD3 URZ, UPT, UPT, URZ, URZ, URZ ;  /* 0x000000fffffff290 */ /* 0x000fe4000fffe0ff */
[----:B-1----:R-:W-:Y:S01]  /*4af0*/  VOTEU.ANY UP1, P0 ;  /* 0x0000000000ff7886 */ /* 0x002fe20000020100 */
[----:B------:R-:W-:Y:S11]  /*4b00*/  PLOP3.LUT P0, PT, PT, PT, UP1, 0x80, 0x8 ;  /* 0x000000000008781c */ /* 0x000ff60003f0f018 */
[----:B------:R-:W-:Y:S02]  /*4b10*/  @!UPT UIADD3 URZ, UPT, UPT, URZ, URZ, URZ ;  /* 0x000000fffffff290 */ /* 0x000fe4000fffe0ff */
[----:B---3--:R-:W-:Y:S02]  /*4b20*/  @P0 SHF.R.U32.HI R0, RZ, 0x10, R9 ;  /* 0x00000010ff000819 */ /* 0x008fe40000011609 */
[----:B------:R-:W-:Y:S02]  /*4b30*/  @P0 MOV R6, R8 ;  /* 0x0000000800060202 */ /* 0x000fe40000000f00 */
[----:B------:R-:W-:Y:S01]  /*4b40*/  @P0 R2UR UR4, R0 ;  /* 0x00000000000402ca */ /* 0x000fe200000e0000 */
[----:B------:R-:W-:Y:S01]  /*4b50*/  VIADD R0, R12, 0x80 ;  /* 0x000000800c007836 */ /* 0x000fe20000000000 */
[----:B------:R-:W-:Y:S02]  /*4b60*/  @P0 LOP3.LUT R8, R9, 0xffff, RZ, 0xc0, !PT ;  /* 0x0000ffff09080812 */ /* 0x000fe400078ec0ff */
[----:B------:R-:W-:Y:S02]  /*4b70*/  @P0 R2UR UR6, R6 ;  /* 0x00000000060602ca */ /* 0x000fe400000e0000 */
[----:B------:R-:W-:Y:S02]  /*4b80*/  PRMT R0, RZ, 0x654, R0 ;  /* 0x00000654ff007816 */ /* 0x000fe40000000000 */
[----:B------:R-:W-:Y:S02]  /*4b90*/  @P0 R2UR UR5, R8 ;  /* 0x00000000080502ca */ /* 0x000fe400000e0000 */
[----:B------:R1:W-:Y:S03]  /*4ba0*/  SYNCS.ARRIVE.TRANS64.RED.A1T0 RZ, [R0+URZ], RZ ;  /* 0x000000ff00ff79a7 */ /* 0x0003e600081004ff */
[----:B------:R-:W-:Y:S04]  /*4bb0*/  @UP1 UMOV UR29, UR4 ;  /* 0x00000004001d1c82 */ /* 0x000fe80008000000 */
[----:B------:R-:W-:Y:S04]  /*4bc0*/  @UP1 UMOV UR14, UR6 ;  /* 0x00000006000e1c82 */ /* 0x000fe80008000000 */
[----:B------:R-:W-:Y:S01]  /*4bd0*/  @UP1 UMOV UR13, UR5 ;  /* 0x00000005000d1c82 */ /* 0x000fe20008000000 */
[----:B------:R-:W-:Y:S05]  /*4be0*/  BRA.U !UP0, `(.L_x_78) ;  /* 0x0000000108a47547 */ /* 0x000fea000b800000 */
[----:B------:R-:W-:Y:S02]  /*4bf0*/  UIMAD.WIDE.U32 UR18, UR13, UR43, URZ ;  /* 0x0000002b0d1272a5 */ /* 0x000fe4000f8e00ff */
[----:B------:R-:W-:Y:S02]  /*4c00*/  UIMAD.WIDE.U32 UR26, UR14, UR40, URZ ;  /* 0x000000280e1a72a5 */ /* 0x000fe4000f8e00ff */
[----:B------:R-:W-:Y:S02]  /*4c10*/  USEL UR4, UR30, UR38, !UP5 ;  /* 0x000000261e047287 */ /* 0x000fe4000e800000 */
[----:B------:R-:W-:Y:S02]  /*4c20*/  USEL UR7, UR31, UR44, !UP6 ;  /* 0x0000002c1f077287 */ /* 0x000fe4000f000000 */
[----:B--2---:R-:W-:Y:S02]  /*4c30*/  UIMAD.WIDE.U32 UR8, UR4, UR22, URZ ;  /* 0x00000016040872a5 */ /* 0x004fe4000f8e00ff */
[----:B------:R-:W-:Y:S01]  /*4c40*/  UIMAD.WIDE.U32 UR10, UR7, UR22, URZ ;  /* 0x00000016070a72a5 */ /* 0x000fe2000f8e00ff */
[----:B------:R-:W-:Y:S02]  /*4c50*/  UMOV UR5, UR19 ;  /* 0x0000001300057c82 */ /* 0x000fe40008000000 */
[----:B------:R-:W-:Y:S03]  /*4c60*/  USHF.R.U32.HI UR6, URZ, UR45, UR5 ;  /* 0x0000002dff067299 */ /* 0x000fe60008011605 */
[----:B------:R-:W-:Y:S01]  /*4c70*/  UMOV UR5, UR27 ;  /* 0x0000001b00057c82 */ /* 0x000fe20008000000 */
[----:B------:R-:W-:Y:S02]  /*4c80*/  USEL UR6, UR13, UR6, !UP5 ;  /* 0x000000060d067287 */ /* 0x000fe4000e800000 */
[----:B------:R-:W-:Y:S03]  /*4c90*/  USHF.R.U32.HI UR12, URZ, UR41, UR5 ;  /* 0x00000029ff0c7299 */ /* 0x000fe60008011605 */
[----:B------:R-:W-:Y:S02]  /*4ca0*/  UMOV UR5, UR9 ;  /* 0x0000000900057c82 */ /* 0x000fe40008000000 */
[----:B------:R-:W-:Y:S03]  /*4cb0*/  @UP4 USHF.R.U32.HI UR4, URZ, UR23, UR5 ;  /* 0x00000017ff044299 */ /* 0x000fe60008011605 */
[----:B------:R-:W-:Y:S01]  /*4cc0*/  UMOV UR5, UR11 ;  /* 0x0000000b00057c82 */ /* 0x000fe20008000000 */
[----:B------:R-:W-:Y:S02]  /*4cd0*/  UIMAD UR4, UR39, UR4, URZ ;  /* 0x00000004270472a4 */ /* 0x000fe4000f8e02ff */
[----:B------:R-:W-:Y:S02]  /*4ce0*/  @UP4 USHF.R.U32.HI UR7, URZ, UR23, UR5 ;  /* 0x00000017ff074299 */ /* 0x000fe40008011605 */
[----:B------:R-:W-:Y:S02]  /*4cf0*/  UIMAD.WIDE.U32 UR10, UR6, UR22, URZ ;  /* 0x00000016060a72a5 */ /* 0x000fe4000f8e00ff */
[----:B------:R-:W-:Y:S02]  /*4d00*/  USEL UR5, UR14, UR12, !UP6 ;  /* 0x0000000c0e057287 */ /* 0x000fe4000f000000 */
[----:B------:R-:W-:Y:S02]  /*4d10*/  UIMAD UR8, UR39, UR7, URZ ;  /* 0x00000007270872a4 */ /* 0x000fe4000f8e02ff */
[----:B------:R-:W-:Y:S03]  /*4d20*/  UISETP.GE.AND UP0, UPT, UR6, UR4, UPT ;  /* 0x000000040600728c */ /* 0x000fe6000bf06270 */
[----:B------:R-:W-:Y:S01]  /*4d30*/  UMOV UR4, UR11 ;  /* 0x0000000b00047c82 */ /* 0x000fe20008000000 */
[----:B------:R-:W-:Y:S02]  /*4d40*/  UISETP.GE.OR UP0, UPT, UR5, UR8, UP0 ;  /* 0x000000080500728c */ /* 0x000fe40008706670 */
[----:B------:R-:W-:Y:S02]  /*4d50*/  USHF.R.U32.HI UR4, URZ, UR23, UR4 ;  /* 0x00000017ff047299 */ /* 0x000fe40008011604 */
[----:B------:R-:W-:Y:S02]  /*4d60*/  UIMAD.WIDE.U32 UR8, UR5, UR22, URZ ;  /* 0x00000016050872a5 */ /* 0x000fe4000f8e00ff */
[----:B------:R-:W-:Y:S04]  /*4d70*/  USEL UR10, UR6, UR4, !UP4 ;  /* 0x00000004060a7287 */ /* 0x000fe8000e000000 */
[----:B------:R-:W-:Y:S01]  /*4d80*/  UIADD3 UR11, UPT, UPT, -UR10, URZ, URZ ;  /* 0x000000ff0a0b7290 */ /* 0x000fe2000fffe1ff */
[----:B------:R-:W-:Y:S02]  /*4d90*/  @!UP0 UMOV UR4, UR9 ;  /* 0x0000000900048c82 */ /* 0x000fe40008000000 */
[----:B------:R-:W-:Y:S02]  /*4da0*/  @!UP0 USHF.R.U32.HI UR4, URZ, UR23, UR4 ;  /* 0x00000017ff048299 */ /* 0x000fe40008011604 */
[----:B------:R-:W-:Y:S02]  /*4db0*/  UIMAD UR8, UR39, UR11, UR6 ;  /* 0x0000000b270872a4 */ /* 0x000fe4000f8e0206 */
[----:B------:R-:W-:Y:S04]  /*4dc0*/  @!UP0 USEL UR4, UR5, UR4, !UP4 ;  /* 0x0000000405048287 */ /* 0x000fe8000e000000 */
[----:B------:R-:W-:Y:S02]  /*4dd0*/  @!UP0 UIMAD UR8, UR7, UR8, UR4 ;  /* 0x00000008070882a4 */ /* 0x000fe4000f8e0204 */
[----:B------:R-:W-:Y:S02]  /*4de0*/  @!UP0 UIADD3 UR9, UPT, UPT, UR10, -UR4, URZ ;  /* 0x800000040a098290 */ /* 0x000fe4000fffe0ff */
[----:B------:R-:W-:Y:S02]  /*4df0*/  UIADD3 UR4, UPT, UPT, -UR5, URZ, URZ ;  /* 0x000000ff05047290 */ /* 0x000fe4000fffe1ff */
[----:B------:R-:W-:Y:S02]  /*4e00*/  UIADD3 UR7, UPT, UPT, -UR6, URZ, URZ ;  /* 0x000000ff06077290 */ /* 0x000fe4000fffe1ff */
[----:B------:R-:W-:Y:S02]  /*4e10*/  @!UP0 UIMAD UR6, UR9, UR39, UR5 ;  /* 0x00000027090682a4 */ /* 0x000fe4000f8e0205 */
[----:B------:R-:W-:Y:S02]  /*4e20*/  UIMAD UR14, UR15, UR4, UR14 ;  /* 0x000000040f0e72a4 */ /* 0x000fe4000f8e020e */
[----:B------:R-:W-:Y:S01]  /*4e30*/  UIMAD UR13, UR42, UR7, UR13 ;  /* 0x000000072a0d72a4 */ /* 0x000fe2000f8e020d */
[----:B------:R-:W-:Y:S02]  /*4e40*/  @!UP0 UMOV UR5, UR8 ;  /* 0x0000000800058c82 */ /* 0x000fe40008000000 */
[----:B------:R-:W-:Y:S02]  /*4e50*/  UIMAD UR14, UR5, UR15, UR14 ;  /* 0x0000000f050e72a4 */ /* 0x000fe4000f8e020e */
[----:B------:R-:W-:Y:S11]  /*4e60*/  UIMAD UR13, UR6, UR42, UR13 ;  /* 0x0000002a060d72a4 */ /* 0x000ff6000f8e020d */
[----:B------:R-:W-:Y:S01]  /*4e70*/  @!UPT UIADD3 URZ, UPT, UPT, URZ, URZ, URZ ;  /* 0x000000fffffff290 */ /* 0x000fe2000fffe0ff */
.L_x_78:
[----:B------:R-:W3:Y:S01]  /*4e80*/  @!UP2 LDCU.128 UR8, c[0x0][0xb10] ;  /* 0x00016200ff08a7ac */ /* 0x000ee20008000c00 */
[C---:B------:R-:W-:Y:S02]  /*4e90*/  ISETP.NE.U32.AND P1, PT, R4.reuse, RZ, PT ;  /* 0x000000ff0400720c */ /* 0x040fe40003f25070 */
[----:B------:R-:W-:Y:S02]  /*4ea0*/  ISETP.NE.U32.AND P0, PT, R4, RZ, PT ;  /* 0x000000ff0400720c */ /* 0x000fe40003f05070 */
[C---:B------:R-:W-:Y:S02]  /*4eb0*/  ISETP.NE.AND.EX P1, PT, R5.reuse, RZ, PT, P1 ;  /* 0x000000ff0500720c */ /* 0x040fe40003f25310 */
[----:B------:R-:W-:Y:S01]  /*4ec0*/  ISETP.NE.AND.EX P0, PT, R5, RZ, PT, P0 ;  /* 0x000000ff0500720c */ /* 0x000fe20003f05300 */
[----:B------:R-:W4:Y:S01]  /*4ed0*/  @!UP2 LDCU UR5, c[0x0][0xb0c] ;  /* 0x00016180ff05a7ac */ /* 0x000f220008000800 */
[----:B------:R-:W-:Y:S01]  /*4ee0*/  SHF.L.U32 R9, R15, 0x1f, RZ ;  /* 0x0000001f0f097819 */ /* 0x000fe200000006ff */
[----:B------:R-:W-:Y:S02]  /*4ef0*/  USHF.L.U32 UR35, UR16, 0x6, URZ ;  /* 0x0000000610237899 */ /* 0x000fe400080006ff */
[----:B------:R-:W-:Y:S02]  /*4f00*/  USHF.L.U32 UR34, UR20, 0x7, URZ ;  /* 0x0000000714227899 */ /* 0x000fe400080006ff */
[----:B---3--:R-:W-:Y:S07]  /*4f10*/  UIMAD.WIDE.U32 UR6, UR14, UR8, URZ ;  /* 0x000000080e0672a5 */ /* 0x008fee000f8e00ff */
[----:B------:R-:W-:Y:S01]  /*4f20*/  @!UP2 UMOV UR4, UR7 ;  /* 0x000000070004ac82 */ /* 0x000fe20008000000 */
[----:B----4-:R-:W-:Y:S02]  /*4f30*/  @!UP2 UISETP.NE.AND UP0, UPT, UR5, 0x1, UPT ;  /* 0x000000010500a88c */ /* 0x010fe4000bf05270 */
[----:B------:R-:W-:Y:S02]  /*4f40*/  @!UP2 USHF.R.U32.HI UR4, URZ, UR9, UR4 ;  /* 0x00000009ff04a299 */ /* 0x000fe40008011604 */
[----:B------:R-:W-:Y:S02]  /*4f50*/  UIMAD.WIDE.U32 UR6, UR13, UR11, URZ ;  /* 0x0000000b0d0672a5 */ /* 0x000fe4000f8e00ff */
[----:B------:R-:W-:Y:S02]  /*4f60*/  @!UP2 USEL UR8, UR14, UR4, !UP0 ;  /* 0x000000040e08a287 */ /* 0x000fe4000c000000 */
[----:B------:R-:W-:Y:S03]  /*4f70*/  @!UP2 UISETP.NE.AND UP0, UPT, UR10, 0x1, UPT ;  /* 0x000000010a00a88c */ /* 0x000fe6000bf05270 */
[----:B------:R-:W-:Y:S02]  /*4f80*/  @!UP2 UMOV UR6, UR7 ;  /* 0x000000070006ac82 */ /* 0x000fe40008000000 */
[----:B------:R-:W3:Y:S02]  /*4f90*/  @!UP2 LDCU UR4, c[0x0][0xb20] ;  /* 0x00016400ff04a7ac */ /* 0x000ee40008000800 */
[----:B---3--:R-:W-:Y:S04]  /*4fa0*/  @!UP2 USHF.R.U32.HI UR6, URZ, UR4, UR6 ;  /* 0x00000004ff06a299 */ /* 0x008fe80008011606 */
[----:B------:R-:W-:Y:S04]  /*4fb0*/  @!UP2 USEL UR6, UR13, UR6, !UP0 ;  /* 0x000000060d06a287 */ /* 0x000fe8000c000000 */
[----:B------:R-:W-:Y:S02]  /*4fc0*/  @!UP2 UIADD3 UR4, UPT, UPT, -UR8, UR6, URZ ;  /* 0x000000060804a290 */ /* 0x000fe4000fffe1ff */
[----:B------:R-:W-:Y:S02]  /*4fd0*/  @!UP2 UIADD3 UR6, UPT, UPT, UR8, -UR6, URZ ;  /* 0x800000060806a290 */ /* 0x000fe4000fffe0ff */
[----:B------:R-:W-:Y:S02]  /*4fe0*/  @!UP2 UIMAD UR14, UR4, UR5, UR14 ;  /* 0x00000005040ea2a4 */ /* 0x000fe4000f8e020e */
[----:B------:R-:W-:Y:S01]  /*4ff0*/  @!UP2 UIMAD UR13, UR6, UR10, UR13 ;  /* 0x0000000a060da2a4 */ /* 0x000fe2000f8e020d */
[----:B------:R-:W-:Y:S11]  /*5000*/  BRA.U UP3, `(.L_x_79) ;  /* 0x0000000103107547 */ /* 0x000ff6000b800000 */
[----:B------:R-:W-:Y:S04]  /*5010*/  MOV R6, UR53 ;  /* 0x0000003500067c02 */ /* 0x000fe80008000f00 */
[----:B------:R-:W-:Y:S04]  /*5020*/  SHF.L.U32 R6, R6, 0x1f, RZ ;  /* 0x0000001f06067819 */ /* 0x000fe800000006ff */
[----:B------:R-:W3:Y:S02]  /*5030*/  SYNCS.PHASECHK.TRANS64.TRYWAIT P2, [UR21+0x68], R6 ;  /* 0x00006806ff0075a7 */ /* 0x000ee40008041115 */
[----:B---3--:R-:W-:Y:S05]  /*5040*/  @!P2 BRA `(.L_x_80) ;  /* 0x000000480058a947 */ /* 0x008fea0003800000 */
.L_x_79:
[----:B------:R-:W-:Y:S05]  /*5050*/  @!P1 BRA `(.L_x_81) ;  /* 0x0000000000309947 */ /* 0x000fea0003800000 */
[----:B------:R-:W-:Y:S01]  /*5060*/  ISETP.NE.U32.AND P1, PT, R2, RZ, PT ;  /* 0x000000ff0200720c */ /* 0x000fe20003f25070 */
[----:B------:R-:W3:Y:S01]  /*5070*/  LDCU.64 UR4, c[0x0][0x358] ;  /* 0x00006b00ff0477ac */ /* 0x000ee20008000a00 */
[----:B------:R-:W-:Y:S02]  /*5080*/  IMAD.MOV.U32 R53, RZ, RZ, 0x1 ;  /* 0x00000001ff357424 */ /* 0x000fe400078e00ff */
[----:B------:R-:W-:Y:S11]  /*5090*/  ISETP.NE.AND.EX P1, PT, R3, RZ, PT, P1 ;  /* 0x000000ff0300720c */ /* 0x000ff60003f25310 */
[----:B------:R-:W-:Y:S02]  /*50a0*/  @!UPT UIADD3 URZ, UPT, UPT, URZ, URZ, URZ ;  /* 0x000000fffffff290 */ /* 0x000fe4000fffe0ff */
[----:B------:R-:W4:Y:S01]  /*50b0*/  @P1 LDC.64 R10, c[0x0][0x888] ;  /* 0x00022200ff0a1b82 */ /* 0x000f220000000a00 */
[----:B-1----:R-:W-:Y:S04]  /*50c0*/  @P1 IMAD R0, R4, UR60, RZ ;  /* 0x0000003c04001c24 */ /* 0x002fe8000f8e02ff */
[----:B----4-:R-:W-:Y:S04]  /*50d0*/  @P1 IMAD.WIDE R10, R0, 0x4, R10 ;  /* 0x00000004000a1825 */ /* 0x010fe800078e020a */
[----:B------:R-:W-:Y:S01]  /*50e0*/  HFMA2 R0, -RZ, RZ, 0, 5.9604644775390625e-08 ;  /* 0x00000001ff007431 */ /* 0x000fe200000001ff */
[----:B---3-5:R3:W5:Y:S04]  /*50f0*/  @P1 LDG.E R27, desc[UR4][R10.64] ;  /* 0x000000040a1b1981 */ /* 0x028768000c1e1900 */
[----:B------:R-:W-:Y:S01]  /*5100*/  @!P1 PRMT R53, R0, 0x7610, R53 ;  /* 0x0000761000359816 */ /* 0x000fe20000000035 */
[----:B---3--:R-:W4:Y:S06]  /*5110*/  @!P1 LDC R27, c[0x0][0x880] ;  /* 0x00022000ff1b9b82 */ /* 0x008f2c0000000800 */
.L_x_81:
[----:B----45:R-:W-:Y:S01]  /*5120*/  @!P0 FSETP.EQ.AND P1, PT, R27, RZ, PT ;  /* 0x000000ff1b00820b */ /* 0x030fe20003f22000 */
[----:B------:R-:W-:Y:S01]  /*5130*/  @!UPT UIADD3 URZ, UPT, UPT, URZ, URZ, URZ ;  /* 0x000000fffffff290 */ /* 0x000fe2000fffe0ff */
[----:B------:R-:W-:Y:S11]  /*5140*/  @!P0 BRA `(.L_x_82) ;  /* 0x0000000000188947 */ /* 0x000ff60003800000 */
[----:B------:R-:W-:Y:S02]  /*5150*/  LOP3.LUT P0, RZ, R53, 0xff, RZ, 0xc0, !PT ;  /* 0x000000ff35ff7812 */ /* 0x000fe4000780c0ff */
[----:B------:R-:W-:Y:S04]  /*5160*/  ISETP.NE.U32.AND P1, PT, R2, RZ, PT ;  /* 0x000000ff0200720c */ /* 0x000fe80003f25070 */
[----:B------:R-:W-:Y:S04]  /*5170*/  ISETP.NE.AND.EX P1, PT, R3, RZ, PT, P1 ;  /* 0x000000ff0300720c */ /* 0x000fe80003f25310 */
[----:B------:R-:W-:Y:S03]  /*5180*/  PLOP3.LUT P1, PT, P1, PT, PT, 0x8, 0x80 ;  /* 0x000000000080781c */ /* 0x000fe60000f2e170 */
[----:B------:R-:W-:Y:S11]  /*5190*/  @P0 FSETP.EQ.AND P1, PT, R27, RZ, PT ;  /* 0x000000ff1b00020b */ /* 0x000ff60003f22000 */
[----:B------:R-:W-:Y:S02]  /*51a0*/  @!UPT UIADD3 URZ, UPT, UPT, URZ, URZ, URZ ;  /* 0x000000fffffff290 */ /* 0x000fe4000fffe0ff */
.L_x_82:
[----:B------:R-:W3:Y:S01]  /*51b0*/  SYNCS.PHASECHK.TRANS64.TRYWAIT P2, [UR21+0x40], R9 ;  /* 0x00004009ff0075a7 */ /* 0x000ee20008041115 */
[----:B------:R-:W-:Y:S04]  /*51c0*/  ELECT P0, URZ, PT ;  /* 0x0000000000ff782f */ /* 0x000fe80003800000 */
[----:B------:R-:W-:Y:S11]  /*51d0*/  PLOP3.LUT P1, PT, P1, P0, PT, 0xf2, 0x2f ;  /* 0x00000000002f781c */ /* 0x000ff60000f21e72 */
[----:B------:R-:W-:Y:S02]  /*51e0*/  @!UPT UIADD3 URZ, UPT, UPT, URZ, URZ, URZ ;  /* 0x000000fffffff290 */ /* 0x000fe4000fffe0ff */
[----:B------:R-:W-:Y:S05]  /*51f0*/  @!P1 IADD3 R8, P0, PT, R16, 0x580, RZ ;  /* 0x0000058010089810 */ /* 0x000fea0007f1e0ff */
[----:B-1----:R-:W-:Y:S01]  /*5200*/  @!P1 IMAD.X R6, RZ, RZ, R17, P0 ;  /* 0x000000ffff069224 */ /* 0x002fe200000e0611 */
[----:B---3--:R-:W-:Y:S07]  /*5210*/  @!P2 BRA `(.L_x_83) ;  /* 0x0000004400fca947 */ /* 0x008fee0003800000 */
.L_x_166:
[----:B------:R-:W-:Y:S01]  /*5220*/  @!P1 R2UR UR5, R8 ;  /* 0x00000000080592ca */ /* 0x000fe200000e0000 */
[----:B------:R-:W-:Y:S01]  /*5230*/  VOTEU.ALL UP0, P1 ;  /* 0x0000000000ff7886 */ /* 0x000fe20000800000 */
[----:B------:R-:W-:Y:S01]  /*5240*/  @!P1 R2UR UR4, R6 ;  /* 0x00000000060492ca */ /* 0x000fe200000e0000 */
[----:B-1----:R-:W-:Y:S01]  /*5250*/  @!P1 IMAD.MOV.U32 R0, RZ, RZ, 0x2000 ;  /* 0x00002000ff009424 */ /* 0x002fe200078e00ff */
[----:B------:R-:W-:Y:S01]  /*5260*/  UMOV UR8, 0x0 ;  /* 0x0000000000087882 */ /* 0x000fe20000000000 */
[----:B------:R-:W-:Y:S01]  /*5270*/  UMOV UR9, 0x10000000 ;  /* 0x1000000000097882 */ /* 0x000fe20000000000 */
[----:B------:R-:W-:Y:S01]  /*5280*/  @!UP0 UIADD3 UR32, UPT, UPT, UR21, 0x400, URZ ;  /* 0x0000040015208890 */ /* 0x000fe2000fffe0ff */
[----:B------:R-:W-:Y:S01]  /*5290*/  @!P1 IADD3 R8, P0, PT, R16, 0x580, RZ ;  /* 0x0000058010089810 */ /* 0x000fe20007f1e0ff */
[----:B------:R-:W-:Y:S01]  /*52a0*/  VOTEU.ALL UP0, P1 ;  /* 0x0000000000ff7886 */ /* 0x000fe20000800000 */
[----:B------:R-:W-:Y:S01]  /*52b0*/  UMOV UR36, UR60 ;  /* 0x0000003c00247c82 */ /* 0x000fe20008000000 */
[----:B------:R-:W-:Y:S02]  /*52c0*/  UPRMT UR6, UR63, 0x654, UR33 ;  /* 0x000006543f067896 */ /* 0x000fe40008000021 */
[----:B------:R-:W-:Y:S02]  /*52d0*/  @!P1 IMAD.X R6, RZ, RZ, R17, P0 ;  /* 0x000000ffff069224 */ /* 0x000fe400000e0611 */
[----:B------:R-:W-:Y:S02]  /*52e0*/  IMAD.U32 R10, RZ, RZ, UR5 ;  /* 0x00000005ff0a7e24 */ /* 0x000fe4000f8e00ff */
[----:B------:R-:W-:Y:S03]  /*52f0*/  IMAD.U32 R11, RZ, RZ, UR4 ;  /* 0x00000004ff0b7e24 */ /* 0x000fe6000f8e00ff */
[----:B------:R-:W-:Y:S02]  /*5300*/  @!P1 R2UR UR4, R10 ;  /* 0x000000000a0492ca */ /* 0x000fe400000e0000 */
[----:B------:R-:W-:Y:S11]  /*5310*/  @!P1 R2UR UR5, R11 ;  /* 0x000000000b0592ca */ /* 0x000ff600000e0000 */
[----:B------:R-:W-:Y:S02]  /*5320*/  @!UPT UIADD3 URZ, UPT, UPT, URZ, URZ, URZ ;  /* 0x000000fffffff290 */ /* 0x000fe4000fffe0ff */
[----:B------:R1:W-:Y:S01]  /*5330*/  @!UP0 UTMALDG.3D [UR32], [UR4], desc[UR8] ;  /* 0x00000820040085b4 */ /* 0x0003e20008011000 */
[----:B------:R1:W-:Y:S01]  /*5340*/  @!P1 SYNCS.ARRIVE.TRANS64.RED.A0TR RZ, [UR21+0x20], R0 ;  /* 0x00002000ffff99a7 */ /* 0x0003e20008300415 */
[----:B------:R-:W-:Y:S01]  /*5350*/  SYNCS.ARRIVE.TRANS64.RED.A1T0 RZ, [UR6], RZ ;  /* 0x000000ffffff79a7 */ /* 0x000fe20008100406 */
[----:B------:R-:W3:Y:S02]  /*5360*/  SYNCS.PHASECHK.TRANS64.TRYWAIT P2, [UR21+0x48], R9 ;  /* 0x00004809ff0075a7 */ /* 0x000ee40008041115 */
[----:B-1-3--:R-:W-:Y:S05]  /*5370*/  @!P2 BRA `(.L_x_84) ;  /* 0x0000004400bca947 */ /* 0x00afea0003800000 */
.L_x_168:
        /* <DEDUP_REMOVED lines=8> */
[----:B------:R-:W-:Y:S01]  /*5400*/  @!UP0 UIADD3 UR24, UPT, UPT, UR21, 0x2400, URZ ;  /* 0x0000240015188890 */ /* 0x000fe2000fffe0ff */
[----:B------:R-:W-:Y:S01]  /*5410*/  VOTEU.ALL UP0, P1 ;  /* 0x0000000000ff7886 */ /* 0x000fe20000800000 */
[----:B------:R-:W-:Y:S01]  /*5420*/  UMOV UR27, UR35 ;  /* 0x00000023001b7c82 */ /* 0x000fe20008000000 */
[----:B------:R-:W-:Y:S02]  /*5430*/  UMOV UR28, UR60 ;  /* 0x0000003c001c7c82 */ /* 0x000fe40008000000 */
[----:B------:R-:W-:Y:S01]  /*5440*/  IMAD.U32 R10, RZ, RZ, UR5 ;  /* 0x00000005ff0a7e24 */ /* 0x000fe2000f8e00ff */
[----:B------:R-:W-:Y:S01]  /*5450*/  UPRMT UR6, UR63, 0x654, UR25 ;  /* 0x000006543f067896 */ /* 0x000fe20008000019 */
[----:B------:R-:W-:Y:S02]  /*5460*/  IMAD.U32 R11, RZ, RZ, UR4 ;  /* 0x00000004ff0b7e24 */ /* 0x000fe4000f8e00ff */
[----:B------:R-:W-:Y:S01]  /*5470*/  @!P1 IMAD.X R6, RZ, RZ, R17, P0 ;  /* 0x000000ffff069224 */ /* 0x000fe200000e0611 */
        /* <DEDUP_REMOVED lines=8> */
.L_x_170:
[----:B------:R-:W-:Y:S01]  /*5500*/  @!P1 R2UR UR5, R8 ;  /* 0x00000000080592ca */ /* 0x000fe200000e0000 */
[----:B------:R-:W-:Y:S01]  /*5510*/  VOTEU.ALL UP0, P1 ;  /* 0x0000000000ff7886 */ /* 0x000fe20000800000 */
[----:B------:R-:W-:Y:S01]  /*5520*/  @!P1 R2UR UR4, R6 ;  /* 0x00000000060492ca */ /* 0x000fe200000e0000 */
[----:B-1----:R-:W-:Y:S01]  /*5530*/  @!P1 IMAD.MOV.U32 R0, RZ, RZ, 0x2000 ;  /* 0x00002000ff009424 */ /* 0x002fe200078e00ff */
[----:B------:R-:W-:Y:S01]  /*5540*/  UMOV UR8, 0x0 ;  /* 0x0000000000087882 */ /* 0x000fe20000000000 */
[----:B------:R-:W-:Y:S01]  /*5550*/  UMOV UR9, 0x10000000 ;  /* 0x1000000000097882 */ /* 0x000fe20000000000 */
[----:B------:R-:W-:Y:S01]  /*5560*/  @!UP0 UIADD3 UR18, UPT, UPT, UR34, 0x40, URZ ;  /* 0x0000004022128890 */ /* 0x000fe2000fffe0ff */
[----:B------:R-:W-:Y:S01]  /*5570*/  VIADD R14, R14, 0x1 ;  /* 0x000000010e0e7836 */ /* 0x000fe20000000000 */
[----:B------:R-:W-:Y:S01]  /*5580*/  @!UP0 UIADD3 UR16, UPT, UPT, UR21, 0x4400, URZ ;  /* 0x0000440015108890 */ /* 0x000fe2000fffe0ff */
[----:B------:R-:W-:Y:S01]  /*5590*/  VOTEU.ALL UP0, P1 ;  /* 0x0000000000ff7886 */ /* 0x000fe20000800000 */
[----:B------:R-:W-:Y:S01]  /*55a0*/  UMOV UR19, UR35 ;  /* 0x0000002300137c82 */ /* 0x000fe20008000000 */
[----:B------:R-:W-:Y:S02]  /*55b0*/  UMOV UR20, UR60 ;  /* 0x0000003c00147c82 */ /* 0x000fe40008000000 */
[----:B------:R-:W-:Y:S01]  /*55c0*/  IMAD.U32 R10, RZ, RZ, UR5 ;  /* 0x00000005ff0a7e24 */ /* 0x000fe2000f8e00ff */
[----:B------:R-:W-:Y:S01]  /*55d0*/  UPRMT UR6, UR63, 0x654, UR17 ;  /* 0x000006543f067896 */ /* 0x000fe20008000011 */
        /* <DEDUP_REMOVED lines=9> */
.L_x_172:
[----:B------:R-:W-:Y:S01]  /*5670*/  @!P1 IADD3 R6, P0, PT, R16, 0x580, RZ ;  /* 0x0000058010069810 */ /* 0x000fe20007f1e0ff */
[----:B------:R-:W-:Y:S01]  /*5680*/  VOTEU.ALL UP0, P1 ;  /* 0x0000000000ff7886 */ /* 0x000fe20000800000 */
[----:B------:R-:W-:Y:S01]  /*5690*/  UMOV UR6, 0x0 ;  /* 0x0000000000067882 */ /* 0x000fe20000000000 */
[----:B------:R-:W-:Y:S01]  /*56a0*/  UMOV UR7, 0x10000000 ;  /* 0x1000000000077882 */ /* 0x000fe20000000000 */
[----:B------:R-:W-:Y:S01]  /*56b0*/  @!P1 R2UR UR5, R6 ;  /* 0x00000000060592ca */ /* 0x000fe200000e0000 */
[----:B-1----:R-:W-:Y:S01]  /*56c0*/  @!P1 IMAD.X R0, RZ, RZ, R17, P0 ;  /* 0x000000ffff009224 */ /* 0x002fe200000e0611 */
[----:B------:R-:W-:Y:S01]  /*56d0*/  @!UP0 UIADD3 UR10, UPT, UPT, UR34, 0x60, URZ ;  /* 0x00000060220a8890 */ /* 0x000fe2000fffe0ff */
[----:B------:R-:W-:Y:S01]  /*56e0*/  R2UR UR18, R55 ;  /* 0x00000000371272ca */ /* 0x000fe200000e0000 */
[----:B------:R-:W-:Y:S01]  /*56f0*/  @!UP0 UIADD3 UR8, UPT, UPT, UR21, 0x6400, URZ ;  /* 0x0000640015088890 */ /* 0x000fe2000fffe0ff */
[----:B------:R-:W-:Y:S01]  /*5700*/  R2UR UR16, R56 ;  /* 0x00000000381072ca */ /* 0x000fe200000e0000 */
[----:B------:R-:W-:Y:S01]  /*5710*/  @!UP0 UIADD3 UR9, UPT, UPT, UR21, 0x38, URZ ;  /* 0x0000003815098890 */ /* 0x000fe2000fffe0ff */
[----:B------:R-:W-:Y:S01]  /*5720*/  @!P1 R2UR UR4, R0 ;  /* 0x00000000000492ca */ /* 0x000fe200000e0000 */
[----:B------:R-:W-:Y:S01]  /*5730*/  VOTEU.ALL UP0, P1 ;  /* 0x0000000000ff7886 */ /* 0x000fe20000800000 */
[----:B------:R-:W-:Y:S01]  /*5740*/  UMOV UR11, UR35 ;  /* 0x00000023000b7c82 */ /* 0x000fe20008000000 */
[----:B------:R-:W-:Y:S01]  /*5750*/  UMOV UR12, UR60 ;  /* 0x0000003c000c7c82 */ /* 0x000fe20008000000 */
[C---:B------:R-:W-:Y:S01]  /*5760*/  ISETP.NE.AND P0, PT, R14.reuse, 0x2, PT ;  /* 0x000000020e00780c */ /* 0x040fe20003f05270 */
[----:B------:R-:W-:Y:S01]  /*5770*/  UPLOP3.LUT UP3, UPT, UPT, UPT, UPT, 0x80, 0x8 ;  /* 0x000000000008789c */ /* 0x000fe20003f6f070 */
[----:B------:R-:W-:Y:S01]  /*5780*/  IMAD.U32 R8, RZ, RZ, UR5 ;  /* 0x00000005ff087e24 */ /* 0x000fe2000f8e00ff */
[----:B------:R-:W-:Y:S01]  /*5790*/  LOP3.LUT R15, R15, 0x1, RZ, 0x3c, !PT ;  /* 0x000000010f0f7812 */ /* 0x000fe200078e3cff */
[----:B------:R-:W-:Y:S01]  /*57a0*/  UMOV UR60, UR29 ;  /* 0x0000001d003c7c82 */ /* 0x000fe20008000000 */
[----:B------:R-:W-:Y:S01]  /*57b0*/  SEL R0, RZ, 0x1, P0 ;  /* 0x00000001ff007807 */ /* 0x000fe20000000000 */
[----:B------:R-:W-:Y:S01]  /*57c0*/  UIADD3 UR20, UPT, UPT, UR13, UR18, URZ ;  /* 0x000000120d147290 */ /* 0x000fe2000fffe0ff */
[----:B------:R-:W-:Y:S01]  /*57d0*/  SEL R14, R14, RZ, P0 ;  /* 0x000000ff0e0e7207 */ /* 0x000fe20000000000 */
[----:B------:R-:W-:Y:S01]  /*57e0*/  UIADD3 UR16, UPT, UPT, UR14, UR16, URZ ;  /* 0x000000100e107290 */ /* 0x000fe2000fffe0ff */
[----:B------:R-:W-:Y:S01]  /*57f0*/  IMAD.U32 R9, RZ, RZ, UR4 ;  /* 0x00000004ff097e24 */ /* 0x000fe2000f8e00ff */
[----:B------:R-:W-:Y:S02]  /*5800*/  @!P1 R2UR UR4, R8 ;  /* 0x00000000080492ca */ /* 0x000fe400000e0000 */
[----:B------:R-:W-:Y:S02]  /*5810*/  LOP3.LUT R13, R13, R0, RZ, 0x3c, !PT ;  /* 0x000000000d0d7212 */ /* 0x000fe400078e3cff */
[----:B------:R-:W-:Y:S11]  /*5820*/  @!P1 R2UR UR5, R9 ;  /* 0x00000000090592ca */ /* 0x000ff600000e0000 */
[----:B------:R-:W-:Y:S02]  /*5830*/  @!UPT UIADD3 URZ, UPT, UPT, URZ, URZ, URZ ;  /* 0x000000fffffff290 */ /* 0x000fe4000fffe0ff */
[----:B------:R3:W-:Y:S01]  /*5840*/  @!UP0 UTMALDG.3D [UR8], [UR4], desc[UR6] ;  /* 0x00000608040085b4 */ /* 0x0007e20008011000 */
[----:B------:R3:W-:Y:S01]  /*5850*/  @!P1 SYNCS.ARRIVE.TRANS64.RED.A0TR RZ, [UR21+0x38], R7 ;  /* 0x00003807ffff99a7 */ /* 0x0007e20008300415 */
[----:B------:R-:W-:Y:S01]  /*5860*/  SYNCS.ARRIVE.TRANS64.RED.A1T0 RZ, [UR37], RZ ;  /* 0x000000ffffff79a7 */ /* 0x000fe20008100425 */
[----:B------:R-:W-:Y:S05]  /*5870*/  BRA.U UP1, `(.L_x_87) ;  /* 0xfffffff101607547 */ /* 0x000fea000b83ffff */
[----:B------:R-:W-:-:S04]  /*5880*/  SHF.L.U32 R2, R15, 0x1f, RZ ;  /* 0x0000001f0f027819 */ /* 0x000fc800000006ff */
[----:B------:R-:W1:Y:S02]  /*5890*/  SYNCS.PHASECHK.TRANS64.TRYWAIT P0, [UR21+0x40], R2 ;  /* 0x00004002ff0075a7 */ /* 0x000e640008001115 */
[----:B-1----:R-:W-:Y:S05]  /*58a0*/  @!P0 BRA `(.L_x_88) ;  /* 0x0000004000b88947 */ /* 0x002fea0003800000 */
.L_x_174:
[----:B------:R-:W4:Y:S02]  /*58b0*/  SYNCS.PHASECHK.TRANS64.TRYWAIT P0, [UR21+0x48], R2 ;  /* 0x00004802ff0075a7 */ /* 0x000f240008001115 */
[----:B----4-:R-:W-:Y:S05]  /*58c0*/  @!P0 BRA `(.L_x_89) ;  /* 0x0000004000c88947 */ /* 0x010fea0003800000 */
.L_x_176:
[----:B------:R-:W4:Y:S02]  /*58d0*/  SYNCS.PHASECHK.TRANS64.TRYWAIT P0, [UR21+0x50], R2 ;  /* 0x00005002ff0075a7 */ /* 0x000f240008001115 */
[----:B----4-:R-:W-:Y:S05]  /*58e0*/  @!P0 BRA `(.L_x_90) ;  /* 0x0000004000d88947 */ /* 0x010fea0003800000 */
.L_x_178:
[----:B-1----:R-:W-:-:S07]  /*58f0*/  MOV R0, UR21 ;  /* 0x0000001500007c02 */ /* 0x002fce0008000f00 */
.L_x_91:
[----:B-1----:R-:W-:-:S04]  /*5900*/  SHF.L.U32 R2, R15, 0x1f, RZ ;  /* 0x0000001f0f027819 */ /* 0x002fc800000006ff */
[----:B------:R1:W4:Y:S03]  /*5910*/  SYNCS.PHASECHK.TRANS64.TRYWAIT P0, [R0+URZ+0x58], R2 ;  /* 0x00005802000075a7 */ /* 0x00032600080011ff */
[----:B----4-:R-:W-:Y:S05]  /*5920*/  @!P0 NANOSLEEP.SYNCS 0x989680 ;  /* 0x009896800000895d */ /* 0x010fea0003900000 */
[----:B------:R-:W4:Y:S02]  /*5930*/  @!P0 SYNCS.PHASECHK.TRANS64 P0, [R0+URZ+0x58], R2 ;  /* 0x00005802000085a7 */ /* 0x000f2400080010ff */
[----:B--234-:R-:W-:Y:S05]  /*5940*/  @P0 EXIT ;  /* 0x000000000000094d */ /* 0x01cfea0003800000 */
[----:B------:R-:W-:Y:S05]  /*5950*/  BRA `(.L_x_91) ;  /* 0xfffffffc00e87947 */ /* 0x000fea000383ffff */
.L_x_76:
[----:B------:R-:W-:-:S06]  /*5960*/  UISETP.GE.AND UP0, UPT, UR17, 0x4, UPT ;  /* 0x000000041100788c */ /* 0x000fcc000bf06270 */
[----:B------:R-:W-:-:S13]  /*5970*/  PLOP3.LUT P0, PT, PT, PT, UP0, 0x80, 0x8 ;  /* 0x000000000008781c */ /* 0x000fda0003f0f008 */
[----:B-1----:R-:W-:Y:S05]  /*5980*/  @!P0 EXIT ;  /* 0x000000000000894d */ /* 0x002fea0003800000 */
[----:B------:R-:W-:Y:S01]  /*5990*/  BAR.SYNC.DEFER_BLOCKING 0x6, 0xa0 ;  /* 0x0182800000007b1d */ /* 0x000fe20000010000 */
[C---:B------:R-:W-:Y:S01]  /*59a0*/  IMAD.SHL.U32 R6, R65.reuse, 0x20, RZ ;  /* 0x0000002041067824 */ /* 0x040fe200078e00ff */
[C---:B------:R-:W-:Y:S01]  /*59b0*/  R2P PR, R65.reuse, 0x6 ;  /* 0x0000000641007804 */ /* 0x040fe20000000000 */
[C---:B------:R-:W-:Y:S01]  /*59c0*/  IMAD.SHL.U32 R2, R65.reuse, 0x4, RZ ;  /* 0x0000000441027824 */ /* 0x040fe200078e00ff */
[----:B------:R-:W-:Y:S01]  /*59d0*/  CS2R R60, SRZ ;  /* 0x00000000003c7805 */ /* 0x000fe2000001ff00 */
[C---:B------:R-:W-:Y:S01]  /*59e0*/  IMAD.U32 R23, R65.reuse, 0x10000, RZ ;  /* 0x0001000041177824 */ /* 0x040fe200078e00ff */
[----:B------:R-:W-:Y:S01]  /*59f0*/  UMOV UR43, 0x400 ;  /* 0x00000400002b7882 */ /* 0x000fe20000000000 */
[----:B------:R-:W1:Y:S01]  /*5a00*/  LDCU.64 UR4, c[0x0][0x890] ;  /* 0x00011200ff0477ac */ /* 0x000e620008000a00 */
[----:B------:R-:W2:Y:S01]  /*5a10*/  LDC.64 R50, c[0x0][0x8b0] ;  /* 0x00022c00ff327b82 */ /* 0x000ea20000000a00 */
[C---:B------:R-:W-:Y:S01]  /*5a20*/  LOP3.LUT R3, R6.reuse, 0xe0, RZ, 0xc0, !PT ;  /* 0x000000e006037812 */ /* 0x040fe200078ec0ff */
[----:B------:R-:W-:Y:S01]  /*5a30*/  IMAD.SHL.U32 R52, R65, 0x10, RZ ;  /* 0x0000001041347824 */ /* 0x000fe200078e00ff */
[----:B------:R-:W-:Y:S01]  /*5a40*/  ULEA UR43, UR63, UR43, 0x18 ;  /* 0x0000002b3f2b7291 */ /* 0x000fe2000f8ec0ff */
[----:B------:R-:W-:Y:S01]  /*5a50*/  LOP3.LUT R6, R6, 0x100, RZ, 0xc0, !PT ;  /* 0x0000010006067812 */ /* 0x000fe200078ec0ff */
[----:B------:R-:W-:Y:S01]  /*5a60*/  IMAD.MOV.U32 R64, RZ, RZ, 0x10 ;  /* 0x00000010ff407424 */ /* 0x000fe200078e00ff */
[----:B------:R-:W-:Y:S01]  /*5a70*/  LOP3.LUT R2, R3, 0x1c, R2, 0xf8, !PT ;  /* 0x0000001c03027812 */ /* 0x000fe200078ef802 */
[----:B------:R-:W-:Y:S01]  /*5a80*/  IMAD.MOV.U32 R63, RZ, RZ, 0x20 ;  /* 0x00000020ff3f7424 */ /* 0x000fe200078e00ff */
[----:B------:R-:W3:Y:S01]  /*5a90*/  LDC.64 R48, c[0x0][0x8a8] ;  /* 0x00022a00ff307b82 */ /* 0x000ee20000000a00 */
[----:B------:R-:W-:Y:S01]  /*5aa0*/  SHF.R.U32.HI R3, RZ, 0x2, R65 ;  /* 0x00000002ff037819 */ /* 0x000fe20000011641 */
[----:B------:R-:W-:Y:S01]  /*5ab0*/  IMAD.MOV.U32 R62, RZ, RZ, 0x1 ;  /* 0x00000001ff3e7424 */ /* 0x000fe200078e00ff */
[----:B------:R-:W-:Y:S01]  /*5ac0*/  LOP3.LUT R23, R23, 0x600000, RZ, 0xc0, !PT ;  /* 0x0060000017177812 */ /* 0x000fe200078ec0ff */
[----:B------:R-:W-:Y:S01]  /*5ad0*/  IMAD.MOV.U32 R22, RZ, RZ, RZ ;  /* 0x000000ffff167224 */ /* 0x000fe200078e00ff */
[----:B------:R-:W-:Y:S01]  /*5ae0*/  LOP3.LUT R52, R6, 0x600, R52, 0xf8, !PT ;  /* 0x0000060006347812 */ /* 0x000fe200078ef834 */
[----:B------:R-:W-:Y:S01]  /*5af0*/  IMAD.MOV.U32 R59, RZ, RZ, RZ ;  /* 0x000000ffff3b7224 */ /* 0x000fe200078e00ff */
[----:B------:R-:W-:Y:S01]  /*5b00*/  LOP3.LUT R2, R2, 0x4, R3, 0x78, !PT ;  /* 0x0000000402027812 */ /* 0x000fe200078e7803 */
[----:B------:R-:W4:Y:S01]  /*5b10*/  LDS R0, [UR43+0x120] ;  /* 0x0001202bff007984 */ /* 0x000f220008000800 */
[----:B-1----:R-:W-:Y:S01]  /*5b20*/  IMAD.U32 R67, RZ, RZ, UR4 ;  /* 0x00000004ff437e24 */ /* 0x002fe2000f8e00ff */
[----:B------:R-:W-:Y:S01]  /*5b30*/  UIADD3 UR4, UPT, UPT, UR43, 0x400, URZ ;  /* 0x000004002b047890 */ /* 0x000fe2000fffe0ff */
[----:B------:R-:W-:Y:S01]  /*5b40*/  LOP3.LUT R52, R52, R2, RZ, 0xfc, !PT ;  /* 0x0000000234347212 */ /* 0x000fe200078efcff */
[----:B------:R-:W-:Y:S01]  /*5b50*/  IMAD.U32 R66, RZ, RZ, UR5 ;  /* 0x00000005ff427e24 */ /* 0x000fe2000f8e00ff */
[----:B------:R-:W-:Y:S01]  /*5b60*/  LOP3.LUT R65, R65, 0x60, RZ, 0xc0, !PT ;  /* 0x0000006041417812 */ /* 0x000fe200078ec0ff */
[----:B------:R-:W1:Y:S01]  /*5b70*/  LDCU UR58, c[0x0][0x370] ;  /* 0x00006e00ff3a77ac */ /* 0x000e620008000800 */
[----:B------:R-:W-:Y:S01]  /*5b80*/  SEL R64, R64, 0xfffffff0, !P2 ;  /* 0xfffffff040407807 */ /* 0x000fe20005000000 */
[----:B------:R-:W-:Y:S01]  /*5b90*/  IMAD.U32 R57, RZ, RZ, UR4 ;  /* 0x00000004ff397e24 */ /* 0x000fe2000f8e00ff */
[----:B------:R-:W-:Y:S01]  /*5ba0*/  SEL R63, R63, 0xffffffe0, !P1 ;  /* 0xffffffe03f3f7807 */ /* 0x000fe20004800000 */
[----:B------:R-:W1:Y:S01]  /*5bb0*/  LDCU UR42, c[0x0][0xb0c] ;  /* 0x00016180ff2a77ac */ /* 0x000e620008000800 */
[----:B------:R-:W1:Y:S01]  /*5bc0*/  LDCU UR38, c[0x0][0xb30] ;  /* 0x00016600ff2677ac */ /* 0x000e620008000800 */
[----:B------:R-:W1:Y:S01]  /*5bd0*/  LDCU.64 UR56, c[0x0][0x888] ;  /* 0x00011100ff3877ac */ /* 0x000e620008000a00 */
[----:B------:R-:W1:Y:S01]  /*5be0*/  LDCU.64 UR40, c[0x0][0xb28] ;  /* 0x00016500ff2877ac */ /* 0x000e620008000a00 */
[----:B------:R-:W1:Y:S01]  /*5bf0*/  LDCU.128 UR52, c[0x0][0xb10] ;  /* 0x00016200ff3477ac */ /* 0x000e620008000c00 */
[----:B------:R-:W1:Y:S01]  /*5c00*/  LDCU UR47, c[0x0][0x374] ;  /* 0x00006e80ff2f77ac */ /* 0x000e620008000800 */
[----:B------:R-:W-:Y:S01]  /*5c10*/  UMOV UR46, URZ ;  /* 0x000000ff002e7c82 */ /* 0x000fe20008000000 */
[----:B------:R-:W-:Y:S01]  /*5c20*/  UMOV UR45, URZ ;  /* 0x000000ff002d7c82 */ /* 0x000fe20008000000 */
[----:B-1234-:R-:W-:-:S07]  /*5c30*/  IMAD.IADD R23, R0, 0x1, R23 ;  /* 0x0000000100177824 */ /* 0x01efce00078e0217 */
.L_x_135:
[C---:B------:R-:W-:Y:S02]  /*5c40*/  LEA R3, R59.reuse, UR43, 0x3 ;  /* 0x0000002b3b037c11 */ /* 0x040fe4000f8e18ff */
[----:B------:R-:W-:Y:S02]  /*5c50*/  SHF.L.U32 R0, R60, 0x1f, RZ ;  /* 0x0000001f3c007819 */ /* 0x000fe400000006ff */
[----:B-1----:R-:W-:Y:S02]  /*5c60*/  LEA R4, R59, UR43, 0x4 ;  /* 0x0000002b3b047c11 */ /* 0x002fe4000f8e20ff */
[----:B------:R-:W1:Y:S02]  /*5c70*/  SYNCS.PHASECHK.TRANS64.TRYWAIT P0, [R3+URZ+0x70], R0 ;  /* 0x00007000030075a7 */ /* 0x000e6400080011ff */
[----:B-1----:R-:W-:Y:S05]  /*5c80*/  @!P0 BRA `(.L_x_92) ;  /* 0x0000004000088947 */ /* 0x002fea0003800000 */
.L_x_179:
[----:B------:R-:W2:Y:S01]  /*5c90*/  LDS.128 R4, [R4+0x100] ;  /* 0x0001000004047984 */ /* 0x000ea20000000c00 */
[----:B------:R-:W-:Y:S01]  /*5ca0*/  UISETP.GE.AND UP0, UPT, UR39, 0x1, UPT ;  /* 0x000000012700788c */ /* 0x000fe2000bf06270 */
[----:B------:R-:W-:Y:S01]  /*5cb0*/  @!PT LDS RZ, [RZ] ;  /* 0x00000000fffff984 */ /* 0x000fe20000000800 */
[----:B------:R-:W-:Y:S01]  /*5cc0*/  @!PT LDS RZ, [RZ] ;  /* 0x00000000fffff984 */ /* 0x000fe20000000800 */
[----:B------:R-:W-:Y:S01]  /*5cd0*/  @!PT LDS RZ, [RZ] ;  /* 0x00000000fffff984 */ /* 0x000fe20000000800 */
[----:B------:R-:W-:Y:S01]  /*5ce0*/  @!PT LDS RZ, [RZ] ;  /* 0x00000000fffff984 */ /* 0x000fe20000000800 */
[----:B------:R3:W-:Y:S06]  /*5cf0*/  MEMBAR.ALL.CTA ;  /* 0x0000000000007992 */ /* 0x0007ec0000008000 */
[----:B---3--:R-:W3:Y:S01]  /*5d00*/  FENCE.VIEW.ASYNC.S ;  /* 0x00000000000073c6 */ /* 0x008ee20000000000 */
[----:B--2---:R-:W-:Y:S11]  /*5d10*/  LOP3.LUT P0, RZ, R6, 0x1, RZ, 0xc0, !PT ;  /* 0x0000000106ff7812 */ /* 0x004ff6000780c0ff */
[----:B------:R-:W-:Y:S02]  /*5d20*/  @!UPT UIADD3 URZ, UPT, UPT, URZ, URZ, URZ ;  /* 0x000000fffffff290 */ /* 0x000fe4000fffe0ff */
[----:B---3--:R-:W-:Y:S01]  /*5d30*/  VOTEU.ANY UP1, P0 ;  /* 0x0000000000ff7886 */ /* 0x008fe20000020100 */
[----:B------:R-:W-:Y:S01]  /*5d40*/  PLOP3.LUT P0, PT, PT, PT, UP1, 0x80, 0x8 ;  /* 0x000000000008781c */ /* 0x000fe20003f0f018 */
[----:B------:R-:W-:Y:S11]  /*5d50*/  UP2UR UR61, UPR, URZ, 0x2 ;  /* 0x00000002ff3d7883 */ /* 0x000ff60008000000 */
[----:B------:R-:W-:Y:S01]  /*5d60*/  @!UPT UIADD3 URZ, UPT, UPT, URZ, URZ, URZ ;  /* 0x000000fffffff290 */ /* 0x000fe2000fffe0ff */
[----:B-1----:R-:W-:Y:S02]  /*5d70*/  @P0 SHF.R.U32.HI R0, RZ, 0x10, R5 ;  /* 0x00000010ff000819 */ /* 0x002fe40000011605 */
        /* <DEDUP_REMOVED lines=12> */
[----:B------:R-:W2:Y:S01]  /*5e40*/  LDCU UR12, c[0x0][0xb20] ;  /* 0x00016400ff0c77ac */ /* 0x000ea20008000800 */
[----:B------:R-:W-:Y:S02]  /*5e50*/  UIMAD.WIDE.U32 UR4, UR47, UR55, URZ ;  /* 0x000000372f0472a5 */ /* 0x000fe4000f8e00ff */
[----:B------:R-:W-:Y:S02]  /*5e60*/  UIMAD.WIDE.U32 UR6, UR58, UR52, URZ ;  /* 0x000000343a0672a5 */ /* 0x000fe4000f8e00ff */
[----:B------:R-:W-:Y:S02]  /*5e70*/  UISETP.NE.AND UP0, UPT, UR54, 0x1, UPT ;  /* 0x000000013600788c */ /* 0x000fe4000bf05270 */
[----:B------:R-:W-:Y:S02]  /*5e80*/  UIMAD.WIDE.U32 UR8, UR36, UR55, URZ ;  /* 0x00000037240872a5 */ /* 0x000fe4000f8e00ff */
[----:B------:R-:W-:Y:S02]  /*5e90*/  UIMAD.WIDE.U32 UR10, UR37, UR52, URZ ;  /* 0x00000034250a72a5 */ /* 0x000fe4000f8e00ff */
[----:B------:R-:W-:Y:S02]  /*5ea0*/  UISETP.NE.AND UP1, UPT, UR42, 0x1, UPT ;  /* 0x000000012a00788c */ /* 0x000fe4000bf25270 */
[----:B------:R-:W-:Y:S01]  /*5eb0*/  UISETP.NE.AND UP2, UPT, UR39, 0x1, UPT ;  /* 0x000000012700788c */ /* 0x000fe2000bf45270 */
[----:B------:R-:W-:Y:S02]  /*5ec0*/  UMOV UR4, UR5 ;  /* 0x0000000500047c82 */ /* 0x000fe40008000000 */
[----:B--2---:R-:W-:Y:S03]  /*5ed0*/  USHF.R.U32.HI UR5, URZ, UR12, UR4 ;  /* 0x0000000cff057299 */ /* 0x004fe60008011604 */
[----:B------:R-:W-:Y:S02]  /*5ee0*/  UMOV UR4, UR7 ;  /* 0x0000000700047c82 */ /* 0x000fe40008000000 */
[----:B------:R-:W-:Y:S02]  /*5ef0*/  USHF.R.U32.HI UR7, URZ, UR53, UR4 ;  /* 0x00000035ff077299 */ /* 0x000fe40008011604 */
[----:B------:R-:W-:Y:S02]  /*5f00*/  USEL UR4, UR47, UR5, !UP0 ;  /* 0x000000052f047287 */ /* 0x000fe4000c000000 */
[----:B------:R-:W-:Y:S01]  /*5f10*/  USEL UR7, UR58, UR7, !UP1 ;  /* 0x000000073a077287 */ /* 0x000fe2000c800000 */
[----:B------:R-:W-:Y:S01]  /*5f20*/  UMOV UR5, UR9 ;  /* 0x0000000900057c82 */ /* 0x000fe20008000000 */
[----:B------:R-:W-:Y:S02]  /*5f30*/  UIMAD.WIDE.U32 UR8, UR4, UR40, URZ ;  /* 0x00000028040872a5 */ /* 0x000fe4000f8e00ff */
[----:B------:R-:W-:Y:S03]  /*5f40*/  USHF.R.U32.HI UR6, URZ, UR12, UR5 ;  /* 0x0000000cff067299 */ /* 0x000fe60008011605 */
[----:B------:R-:W-:Y:S01]  /*5f50*/  UMOV UR5, UR11 ;  /* 0x0000000b00057c82 */ /* 0x000fe20008000000 */
[----:B------:R-:W-:Y:S02]  /*5f60*/  UIMAD.WIDE.U32 UR10, UR7, UR40, URZ ;  /* 0x00000028070a72a5 */ /* 0x000fe4000f8e00ff */
[----:B------:R-:W-:Y:S02]  /*5f70*/  USHF.R.U32.HI UR12, URZ, UR53, UR5 ;  /* 0x00000035ff0c7299 */ /* 0x000fe40008011605 */
[----:B------:R-:W-:Y:S01]  /*5f80*/  USEL UR6, UR36, UR6, !UP0 ;  /* 0x0000000624067287 */ /* 0x000fe2000c000000 */
[----:B------:R-:W-:Y:S02]  /*5f90*/  UMOV UR5, UR9 ;  /* 0x0000000900057c82 */ /* 0x000fe40008000000 */
[----:B------:R-:W-:Y:S01]  /*5fa0*/  UMOV UR10, UR11 ;  /* 0x0000000b000a7c82 */ /* 0x000fe20008000000 */
[----:B------:R-:W-:Y:S02]  /*5fb0*/  @UP2 USHF.R.U32.HI UR4, URZ, UR41, UR5 ;  /* 0x00000029ff042299 */ /* 0x000fe40008011605 */
[----:B------:R-:W-:Y:S02]  /*5fc0*/  @UP2 USHF.R.U32.HI UR7, URZ, UR41, UR10 ;  /* 0x00000029ff072299 */ /* 0x000fe4000801160a */
[----:B------:R-:W-:Y:S02]  /*5fd0*/  UIMAD UR4, UR39, UR4, URZ ;  /* 0x00000004270472a4 */ /* 0x000fe4000f8e02ff */
        /* <DEDUP_REMOVED lines=8> */
[----:B------:R-:W-:Y:S02]  /*6060*/  USEL UR11, UR6, UR4, !UP2 ;  /* 0x00000004060b7287 */ /* 0x000fe4000d000000 */
[----:B------:R-:W-:Y:S02]  /*6070*/  UIADD3 UR8, UPT, UPT, -UR5, URZ, URZ ;  /* 0x000000ff05087290 */ /* 0x000fe4000fffe1ff */
[----:B------:R-:W-:Y:S01]  /*6080*/  UIADD3 UR10, UPT, UPT, -UR11, URZ, URZ ;  /* 0x000000ff0b0a7290 */ /* 0x000fe2000fffe1ff */
[----:B------:R-:W-:Y:S01]  /*6090*/  @!UP0 UMOV UR4, UR9 ;  /* 0x0000000900048c82 */ /* 0x000fe20008000000 */
[----:B------:R-:W-:Y:S02]  /*60a0*/  UIADD3 UR9, UPT, UPT, -UR6, URZ, URZ ;  /* 0x000000ff06097290 */ /* 0x000fe4000fffe1ff */
[----:B------:R-:W-:Y:S02]  /*60b0*/  @!UP0 USHF.R.U32.HI UR4, URZ, UR41, UR4 ;  /* 0x00000029ff048299 */ /* 0x000fe40008011604 */
[----:B------:R-:W-:Y:S02]  /*60c0*/  UIMAD UR10, UR39, UR10, UR6 ;  /* 0x0000000a270a72a4 */ /* 0x000fe4000f8e0206 */
[----:B------:R-:W-:Y:S04]  /*60d0*/  @!UP0 USEL UR4, UR5, UR4, !UP2 ;  /* 0x0000000405048287 */ /* 0x000fe8000d000000 */
[----:B------:R-:W-:Y:S02]  /*60e0*/  @!UP0 UIMAD UR10, UR7, UR10, UR4 ;  /* 0x0000000a070a82a4 */ /* 0x000fe4000f8e0204 */
[----:B------:R-:W-:Y:S02]  /*60f0*/  @!UP0 UIADD3 UR11, UPT, UPT, UR11, -UR4, URZ ;  /* 0x800000040b0b8290 */ /* 0x000fe4000fffe0ff */
[----:B------:R-:W-:Y:S02]  /*6100*/  UIMAD UR7, UR42, UR8, UR37 ;  /* 0x000000082a0772a4 */ /* 0x000fe4000f8e0225 */
[----:B------:R-:W-:Y:S02]  /*6110*/  @!UP0 UIMAD UR6, UR11, UR39, UR5 ;  /* 0x000000270b0682a4 */ /* 0x000fe4000f8e0205 */
[----:B------:R-:W-:Y:S01]  /*6120*/  UIMAD UR4, UR54, UR9, UR36 ;  /* 0x00000009360472a4 */ /* 0x000fe2000f8e0224 */
[----:B------:R-:W-:Y:S02]  /*6130*/  @!UP0 UMOV UR5, UR10 ;  /* 0x0000000a00058c82 */ /* 0x000fe40008000000 */
[----:B------:R-:W-:Y:S02]  /*6140*/  UIMAD UR37, UR5, UR42, UR7 ;  /* 0x0000002a052572a4 */ /* 0x000fe4000f8e0207 */
[----:B------:R-:W-:Y:S11]  /*6150*/  UIMAD UR36, UR6, UR54, UR4 ;  /* 0x00000036062472a4 */ /* 0x000ff6000f8e0204 */
[----:B------:R-:W-:Y:S01]  /*6160*/  @!UPT UIADD3 URZ, UPT, UPT, URZ, URZ, URZ ;  /* 0x000000fffffff290 */ /* 0x000fe2000fffe0ff */
.L_x_93:
[----:B------:R-:W-:Y:S01]  /*6170*/  UISETP.NE.AND UP0, UPT, UR38, 0x1, UPT ;  /* 0x000000012600788c */ /* 0x000fe2000bf05270 */
[----:B------:R-:W-:Y:S01]  /*6180*/  LOP3.LUT P0, RZ, R57, 0x3f0, RZ, 0xc0, !PT ;  /* 0x000003f039ff7812 */ /* 0x000fe2000780c0ff */
[----:B------:R-:W-:Y:S01]  /*6190*/  USHF.L.U32 UR50, UR16, 0x6, URZ ;  /* 0x0000000610327899 */ /* 0x000fe200080006ff */
[----:B------:R-:W-:Y:S01]  /*61a0*/  BSSY.RECONVERGENT B6, `(.L_x_94) ;  /* 0x0000034000067945 */ /* 0x000fe20003800200 */
[----:B------:R-:W-:Y:S01]  /*61b0*/  USHF.L.U32 UR49, UR20, 0x7, URZ ;  /* 0x0000000714317899 */ /* 0x000fe200080006ff */
[----:B------:R-:W-:Y:S06]  /*61c0*/  IADD3 R59, PT, PT, R59, 0x1, RZ ;  /* 0x000000013b3b7810 */ /* 0x000fec0007ffe0ff */
[----:B------:R-:W2:Y:S01]  /*61d0*/  @!UP0 LDCU.128 UR12, c[0x0][0xb10] ;  /* 0x00016200ff0c87ac */ /* 0x000ea20008000c00 */
[----:B------:R-:W3:Y:S01]  /*61e0*/  @!UP0 LDCU UR5, c[0x0][0xb0c] ;  /* 0x00016180ff0587ac */ /* 0x000ee20008000800 */
[----:B------:R-:W4:Y:S01]  /*61f0*/  @!UP0 LDCU UR10, c[0x0][0xb20] ;  /* 0x00016400ff0a87ac */ /* 0x000f220008000800 */
[----:B--2---:R-:W-:Y:S02]  /*6200*/  UIMAD.WIDE.U32 UR8, UR37, UR12, URZ ;  /* 0x0000000c250872a5 */ /* 0x004fe4000f8e00ff */
[----:B------:R-:W-:Y:S02]  /*6210*/  UIMAD.WIDE.U32 UR6, UR36, UR15, URZ ;  /* 0x0000000f240672a5 */ /* 0x000fe4000f8e00ff */
[----:B------:R-:W-:Y:S03]  /*6220*/  @!UP0 UISETP.NE.AND UP1, UPT, UR14, 0x1, UPT ;  /* 0x000000010e00888c */ /* 0x000fe6000bf25270 */
[----:B------:R-:W-:Y:S01]  /*6230*/  @!UP0 UMOV UR4, UR9 ;  /* 0x0000000900048c82 */ /* 0x000fe20008000000 */
[----:B---3--:R-:W-:Y:S02]  /*6240*/  @!UP0 UISETP.NE.AND UP2, UPT, UR5, 0x1, UPT ;  /* 0x000000010500888c */ /* 0x008fe4000bf45270 */
[----:B------:R-:W-:Y:S01]  /*6250*/  @!UP0 USHF.R.U32.HI UR4, URZ, UR13, UR4 ;  /* 0x0000000dff048299 */ /* 0x000fe20008011604 */
[----:B------:R-:W-:Y:S02]  /*6260*/  @!UP0 UMOV UR6, UR7 ;  /* 0x0000000700068c82 */ /* 0x000fe40008000000 */
[----:B----4-:R-:W-:Y:S02]  /*6270*/  @!UP0 USHF.R.U32.HI UR6, URZ, UR10, UR6 ;  /* 0x0000000aff068299 */ /* 0x010fe40008011606 */
[----:B------:R-:W-:Y:S02]  /*6280*/  @!UP0 USEL UR7, UR37, UR4, !UP2 ;  /* 0x0000000425078287 */ /* 0x000fe4000d000000 */
[----:B------:R-:W-:Y:S04]  /*6290*/  @!UP0 USEL UR6, UR36, UR6, !UP1 ;  /* 0x0000000624068287 */ /* 0x000fe8000c800000 */
[----:B------:R-:W-:Y:S02]  /*62a0*/  @!UP0 UIADD3 UR4, UPT, UPT, -UR7, UR6, URZ ;  /* 0x0000000607048290 */ /* 0x000fe4000fffe1ff */
[----:B------:R-:W-:Y:S02]  /*62b0*/  @!UP0 UIADD3 UR6, UPT, UPT, UR7, -UR6, URZ ;  /* 0x8000000607068290 */ /* 0x000fe4000fffe0ff */
[----:B------:R-:W-:Y:S02]  /*62c0*/  @!UP0 UIMAD UR37, UR4, UR5, UR37 ;  /* 0x00000005042582a4 */ /* 0x000fe4000f8e0225 */
[----:B------:R-:W-:Y:S01]  /*62d0*/  @!UP0 UIMAD UR36, UR6, UR14, UR36 ;  /* 0x0000000e062482a4 */ /* 0x000fe2000f8e0224 */
[----:B------:R-:W-:Y:S11]  /*62e0*/  @!P0 BRA `(.L_x_95) ;  /* 0x00000000007c8947 */ /* 0x000ff60003800000 */
[----:B------:R-:W2:Y:S01]  /*62f0*/  LDCU.64 UR8, c[0x4][0x80] ;  /* 0x01001000ff0877ac */ /* 0x000ea20008000a00 */
[----:B------:R-:W-:Y:S01]  /*6300*/  MOV R2, 0x0 ;  /* 0x0000000000027802 */ /* 0x000fe20000000f00 */
[----:B------:R-:W-:Y:S02]  /*6310*/  HFMA2 R12, -RZ, RZ, 0, 5.9604644775390625e-08 ;  /* 0x00000001ff0c7431 */ /* 0x000fe400000001ff */
[----:B------:R-:W-:Y:S01]  /*6320*/  IMAD.MOV.U32 R8, RZ, RZ, 0x70 ;  /* 0x00000070ff087424 */ /* 0x000fe200078e00ff */
[----:B------:R3:W4:Y:S01]  /*6330*/  LDC.64 R14, c[0x4][R2] ;  /* 0x01000000020e7b82 */ /* 0x0007220000000a00 */
[----:B------:R-:W1:Y:S01]  /*6340*/  LDCU.64 UR6, c[0x4][0x88] ;  /* 0x01001100ff0677ac */ /* 0x000e620008000a00 */
[----:B------:R-:W-:Y:S01]  /*6350*/  IMAD.MOV.U32 R13, RZ, RZ, RZ ;  /* 0x000000ffff0d7224 */ /* 0x000fe200078e00ff */
[----:B------:R-:W1:Y:S01]  /*6360*/  LDCU.64 UR4, c[0x4][0x8] ;  /* 0x01000100ff0477ac */ /* 0x000e620008000a00 */
[----:B--2---:R-:W-:Y:S01]  /*6370*/  MOV R5, UR9 ;  /* 0x0000000900057c02 */ /* 0x004fe20008000f00 */
[----:B------:R-:W-:Y:S01]  /*6380*/  IMAD.U32 R4, RZ, RZ, UR8 ;  /* 0x00000008ff047e24 */ /* 0x000fe2000f8e00ff */
[----:B-1----:R-:W-:Y:S01]  /*6390*/  MOV R7, UR7 ;  /* 0x0000000700077c02 */ /* 0x002fe20008000f00 */
[----:B------:R-:W-:Y:S01]  /*63a0*/  IMAD.U32 R6, RZ, RZ, UR6 ;  /* 0x00000006ff067e24 */ /* 0x000fe2000f8e00ff */
[----:B------:R-:W-:Y:S01]  /*63b0*/  MOV R11, UR5 ;  /* 0x00000005000b7c02 */ /* 0x000fe20008000f00 */
[----:B------:R-:W-:Y:S02]  /*63c0*/  IMAD.U32 R10, RZ, RZ, UR4 ;  /* 0x00000004ff0a7e24 */ /* 0x000fe4000f8e00ff */
[----:B------:R-:W-:Y:S07]  /*63d0*/  LEPC R20, `(.L_x_96) ;  /* 0x000000001014794e */ /* 0x000fee0000000000 */
[----:B---345:R-:W-:Y:S05]  /*63e0*/  CALL.ABS.NOINC R14 ;  /* 0x000000000e007343 */ /* 0x038fea0003c00000 */
.L_x_96:
[----:B------:R-:W1:Y:S01]  /*63f0*/  LDCU.64 UR8, c[0x4][0x80] ;  /* 0x01001000ff0877ac */ /* 0x000e620008000a00 */
[----:B------:R-:W2:Y:S01]  /*6400*/  LDC.64 R2, c[0x4][R2] ;  /* 0x0100000002027b82 */ /* 0x000ea20000000a00 */
[----:B------:R-:W-:Y:S02]  /*6410*/  HFMA2 R12, -RZ, RZ, 0, 5.9604644775390625e-08 ;  /* 0x00000001ff0c7431 */ /* 0x000fe400000001ff */
[----:B------:R-:W-:Y:S02]  /*6420*/  IMAD.MOV.U32 R8, RZ, RZ, 0x70 ;  /* 0x00000070ff087424 */ /* 0x000fe400078e00ff */
[----:B------:R-:W-:Y:S01]  /*6430*/  IMAD.MOV.U32 R13, RZ, RZ, RZ ;  /* 0x000000ffff0d7224 */ /* 0x000fe200078e00ff */
[----:B------:R-:W3:Y:S01]  /*6440*/  LDCU.64 UR6, c[0x4][0x88] ;  /* 0x01001100ff0677ac */ /* 0x000ee20008000a00 */
[----:B------:R-:W4:Y:S01]  /*6450*/  LDCU.64 UR4, c[0x4][0x8] ;  /* 0x01000100ff0477ac */ /* 0x000f220008000a00 */
[----:B-1----:R-:W-:Y:S02]  /*6460*/  MOV R4, UR8 ;  /* 0x0000000800047c02 */ /* 0x002fe40008000f00 */
[----:B------:R-:W-:Y:S02]  /*6470*/  MOV R5, UR9 ;  /* 0x0000000900057c02 */ /* 0x000fe40008000f00 */
[----:B---3--:R-:W-:Y:S01]  /*6480*/  MOV R7, UR7 ;  /* 0x0000000700077c02 */ /* 0x008fe20008000f00 */
[----:B------:R-:W-:Y:S01]  /*6490*/  IMAD.U32 R6, RZ, RZ, UR6 ;  /* 0x00000006ff067e24 */ /* 0x000fe2000f8e00ff */
[----:B----4-:R-:W-:Y:S01]  /*64a0*/  MOV R11, UR5 ;  /* 0x00000005000b7c02 */ /* 0x010fe20008000f00 */
[----:B------:R-:W-:Y:S02]  /*64b0*/  IMAD.U32 R10, RZ, RZ, UR4 ;  /* 0x00000004ff0a7e24 */ /* 0x000fe4000f8e00ff */
[----:B------:R-:W-:Y:S07]  /*64c0*/  LEPC R20, `(.L_x_95) ;  /* 0x000000001014794e */ /* 0x000fee0000000000 */
[----:B--2---:R-:W-:Y:S05]  /*64d0*/  CALL.ABS.NOINC R2 ;  /* 0x0000000002007343 */ /* 0x004fea0003c00000 */
.L_x_95:
[----:B------:R-:W-:Y:S05]  /*64e0*/  BSYNC.RECONVERGENT B6 ;  /* 0x0000000000067941 */ /* 0x000fea0003800200 */
.L_x_94:
[----:B------:R-:W-:Y:S01]  /*64f0*/  R2UR UR5, R67 ;  /* 0x00000000430572ca */ /* 0x000fe200000e0000 */
[----:B------:R-:W-:Y:S01]  /*6500*/  UISETP.NE.AND UP2, UPT, UR62, URZ, UPT ;  /* 0x000000ff3e00728c */ /* 0x000fe2000bf45270 */
[----:B------:R-:W-:Y:S02]  /*6510*/  R2UR UR4, R66 ;  /* 0x00000000420472ca */ /* 0x000fe400000e0000 */
[----:B------:R-:W-:Y:S02]  /*6520*/  ISETP.NE.U32.AND P4, PT, R50, RZ, PT ;  /* 0x000000ff3200720c */ /* 0x000fe40003f85070 */
[----:B------:R-:W-:Y:S02]  /*6530*/  ISETP.NE.U32.AND P2, PT, RZ, UR56, PT ;  /* 0x00000038ff007c0c */ /* 0x000fe4000bf45070 */
[----:B------:R-:W-:Y:S02]  /*6540*/  PLOP3.LUT P1, PT, PT, PT, UP2, 0x80, 0x8 ;  /* 0x000000000008781c */ /* 0x000fe40003f2f028 */
[----:B------:R-:W-:Y:S02]  /*6550*/  ISETP.NE.AND.EX P4, PT, R51, RZ, PT, P4 ;  /* 0x000000ff3300720c */ /* 0x000fe40003f85340 */
[----:B------:R-:W-:Y:S01]  /*6560*/  ISETP.NE.AND.EX P2, PT, RZ, UR57, PT, P2 ;  /* 0x00000039ff007c0c */ /* 0x000fe2000bf45320 */
[----:B------:R-:W-:Y:S04]  /*6570*/  UISETP.NE.U32.AND UP0, UPT, UR5, URZ, UPT ;  /* 0x000000ff0500728c */ /* 0x000fe8000bf05070 */
[----:B------:R-:W-:Y:S02]  /*6580*/  UISETP.NE.AND.EX UP1, UPT, UR4, URZ, UPT, UP0 ;  /* 0x000000ff0400728c */ /* 0x000fe4000bf25300 */
[----:B------:R-:W-:Y:S02]  /*6590*/  UPLOP3.LUT UP0, UPT, UPT, UPT, UPT, 0x40, 0x4 ;  /* 0x000000000004789c */ /* 0x000fe40003f0e870 */
[----:B------:R-:W-:Y:S06]  /*65a0*/  @UP2 UPLOP3.LUT UP0, UPT, UPT, UPT, UP1, 0x80, 0x8 ;  /* 0x000000000008289c */ /* 0x000fec0003f0f010 */
[----:B------:R-:W-:Y:S01]  /*65b0*/  PLOP3.LUT P0, PT, PT, PT, UP0, 0x80, 0x8 ;  /* 0x000000000008781c */ /* 0x000fe20003f0f008 */
[----:B------:R-:W-:Y:S01]  /*65c0*/  @!UPT UIADD3 URZ, UPT, UPT, URZ, URZ, URZ ;  /* 0x000000fffffff290 */ /* 0x000fe2000fffe0ff */
[----:B------:R-:W-:Y:S11]  /*65d0*/  BRA.U !UP1, `(.L_x_97) ;  /* 0x0000000109407547 */ /* 0x000ff6000b800000 */
[----:B------:R-:W-:Y:S01]  /*65e0*/  UISETP.NE.U32.AND UP0, UPT, UR56, URZ, UPT ;  /* 0x000000ff3800728c */ /* 0x000fe2000bf05070 */
[----:B------:R-:W-:Y:S01]  /*65f0*/  R2UR UR6, R67 ;  /* 0x00000000430672ca */ /* 0x000fe200000e0000 */
[----:B------:R-:W2:Y:S01]  /*6600*/  LDCU.64 UR8, c[0x0][0x358] ;  /* 0x00006b00ff0877ac */ /* 0x000ea20008000a00 */
[----:B------:R-:W-:Y:S02]  /*6610*/  HFMA2 R53, -RZ, RZ, 0, 5.9604644775390625e-08 ;  /* 0x00000001ff357431 */ /* 0x000fe400000001ff */
[----:B-1----:R-:W-:Y:S01]  /*6620*/  IMAD.MOV.U32 R0, RZ, RZ, 0x1 ;  /* 0x00000001ff007424 */ /* 0x002fe200078e00ff */
[----:B------:R-:W-:Y:S06]  /*6630*/  UISETP.NE.AND.EX UP0, UPT, UR57, URZ, UPT, UP0 ;  /* 0x000000ff3900728c */ /* 0x000fec000bf05300 */
[----:B------:R-:W-:Y:S05]  /*6640*/  PLOP3.LUT P3, PT, PT, PT, UP0, 0x80, 0x8 ;  /* 0x000000000008781c */ /* 0x000fea0003f6f008 */
[----:B------:R-:W1:Y:S01]  /*6650*/  @UP0 LDCU.64 UR4, c[0x0][0x888] ;  /* 0x00011100ff0407ac */ /* 0x000e620008000a00 */
[----:B------:R-:W-:Y:S07]  /*6660*/  @UP0 UIMAD UR6, UR60, UR6, URZ ;  /* 0x000000063c0602a4 */ /* 0x000fee000f8e02ff */
[----:B------:R-:W-:Y:S01]  /*6670*/  @!P3 PRMT R53, R0, 0x7610, R53 ;  /* 0x000076100035b816 */ /* 0x000fe20000000035 */
[----:B-1----:R-:W-:Y:S06]  /*6680*/  @UP0 UIMAD.WIDE UR4, UR6, 0x4, UR4 ;  /* 0x00000004060408a5 */ /* 0x002fec000f8e0204 */
[----:B------:R-:W-:Y:S02]  /*6690*/  IMAD.U32 R2, RZ, RZ, UR4 ;  /* 0x00000004ff027e24 */ /* 0x000fe4000f8e00ff */
[----:B------:R-:W-:Y:S03]  /*66a0*/  IMAD.U32 R3, RZ, RZ, UR5 ;  /* 0x00000005ff037e24 */ /* 0x000fe6000f8e00ff */
[----:B------:R-:W1:Y:S02]  /*66b0*/  @!UP0 LDCU UR4, c[0x0][0x880] ;  /* 0x00011000ff0487ac */ /* 0x000e640008000800 */
[----:B--2--5:R2:W5:Y:S02]  /*66c0*/  @P3 LDG.E R27, desc[UR8][R2.64] ;  /* 0x00000008021b3981 */ /* 0x024564000c1e1900 */
[----:B-12---:R-:W-:Y:S02]  /*66d0*/  @!P3 MOV R27, UR4 ;  /* 0x00000004001bbc02 */ /* 0x006fe40008000f00 */
.L_x_97:
[----:B------:R-:W-:Y:S05]  /*66e0*/  @!P4 BRA `(.L_x_98) ;  /* 0x000000000024c947 */ /* 0x000fea0003800000 */
[----:B------:R-:W-:Y:S01]  /*66f0*/  ISETP.NE.U32.AND P3, PT, R48, RZ, PT ;  /* 0x000000ff3000720c */ /* 0x000fe20003f65070 */
[----:B------:R-:W2:Y:S03]  /*6700*/  LDCU.64 UR4, c[0x0][0x358] ;  /* 0x00006b00ff0477ac */ /* 0x000ea60008000a00 */
[----:B------:R-:W-:Y:S11]  /*6710*/  ISETP.NE.AND.EX P3, PT, R49, RZ, PT, P3 ;  /* 0x000000ff3100720c */ /* 0x000ff60003f65330 */
[----:B------:R-:W-:Y:S02]  /*6720*/  @!UPT UIADD3 URZ, UPT, UPT, URZ, URZ, URZ ;  /* 0x000000fffffff290 */ /* 0x000fe4000fffe0ff */
[----:B------:R-:W3:Y:S01]  /*6730*/  @P3 LDC.64 R2, c[0x0][0x8a8] ;  /* 0x00022a00ff023b82 */ /* 0x000ee20000000a00 */
[----:B-1----:R-:W-:Y:S04]  /*6740*/  @P3 IMAD R0, R50, UR60, RZ ;  /* 0x0000003c32003c24 */ /* 0x002fe8000f8e02ff */
[----:B---3--:R-:W-:Y:S05]  /*6750*/  @P3 IMAD.WIDE R2, R0, 0x4, R2 ;  /* 0x0000000400023825 */ /* 0x008fea00078e0202 */
[----:B--2--5:R2:W5:Y:S02]  /*6760*/  @P3 LDG.E R24, desc[UR4][R2.64] ;  /* 0x0000000402183981 */ /* 0x024564000c1e1900 */
[----:B--2---:R-:W3:Y:S02]  /*6770*/  @!P3 LDC R24, c[0x0][0x8a0] ;  /* 0x00022800ff18bb82 */ /* 0x004ee40000000800 */
.L_x_98:
[----:B-----5:R-:W-:Y:S01]  /*6780*/  FSETP.NEU.AND P3, PT, R27, RZ, PT ;  /* 0x000000ff1b00720b */ /* 0x020fe20003f6d000 */
[----:B------:R-:W-:Y:S01]  /*6790*/  IMAD.SHL.U32 R74, R52, 0x4, RZ ;  /* 0x00000004344a7824 */ /* 0x000fe200078e00ff */
[----:B------:R-:W-:Y:S01]  /*67a0*/  SEL R4, RZ, 0xffffffff, P2 ;  /* 0xffffffffff047807 */ /* 0x000fe20001000000 */
[----:B------:R-:W-:Y:S01]  /*67b0*/  BSSY B1, `(.L_x_99) ;  /* 0x0000044000017945 */ /* 0x000fe20003800000 */
[----:B------:R-:W-:Y:S01]  /*67c0*/  @P1 LOP3.LUT P2, RZ, R53, 0xff, RZ, 0xc0, !PT ;  /* 0x000000ff35ff1812 */ /* 0x000fe2000784c0ff */
[----:B------:R-:W-:Y:S01]  /*67d0*/  VIADD R70, R74, UR43 ;  /* 0x0000002b4a467c36 */ /* 0x000fe20008000000 */
[----:B-1----:R-:W-:Y:S01]  /*67e0*/  @P1 SEL R0, RZ, 0xffffffff, P3 ;  /* 0xffffffffff001807 */ /* 0x002fe20001800000 */
[----:B------:R-:W-:Y:S01]  /*67f0*/  IMAD.MOV.U32 R75, RZ, RZ, 0x1 ;  /* 0x00000001ff4b7424 */ /* 0x000fe200078e00ff */
[----:B------:R-:W-:Y:S01]  /*6800*/  LOP3.LUT R62, R62, 0x1, RZ, 0x3c, !PT ;  /* 0x000000013e3e7812 */ /* 0x000fe200078e3cff */
[----:B------:R-:W-:Y:S01]  /*6810*/  IMAD.MOV.U32 R73, RZ, RZ, RZ ;  /* 0x000000ffff497224 */ /* 0x000fe200078e00ff */
[----:B------:R-:W-:Y:S02]  /*6820*/  @P0 SEL R0, R4, R0, !P2 ;  /* 0x0000000004000207 */ /* 0x000fe40005000000 */
[----:B------:R-:W-:Y:S02]  /*6830*/  CS2R R38, SRZ ;  /* 0x0000000000267805 */ /* 0x000fe4000001ff00 */
[----:B------:R-:W-:Y:S02]  /*6840*/  LEA R26, R22, UR43, 0x3 ;  /* 0x0000002b161a7c11 */ /* 0x000fe4000f8e18ff */
[----:B------:R-:W-:Y:S02]  /*6850*/  CS2R R36, SRZ ;  /* 0x0000000000247805 */ /* 0x000fe4000001ff00 */
[----:B------:R-:W-:Y:S02]  /*6860*/  @P1 LOP3.LUT R0, R0, 0x1, RZ, 0xc0, !PT ;  /* 0x0000000100001812 */ /* 0x000fe400078ec0ff */
[----:B------:R-:W-:Y:S02]  /*6870*/  CS2R R34, SRZ ;  /* 0x0000000000227805 */ /* 0x000fe4000001ff00 */
[----:B------:R-:W-:Y:S02]  /*6880*/  SHF.L.U32 R2, R61, 0x1f, RZ ;  /* 0x0000001f3d027819 */ /* 0x000fe400000006ff */
[----:B------:R-:W-:Y:S02]  /*6890*/  CS2R R32, SRZ ;  /* 0x0000000000207805 */ /* 0x000fe4000001ff00 */
[----:B------:R-:W-:Y:S02]  /*68a0*/  ISETP.NE.U32.OR P6, PT, R0, 0x1, !P1 ;  /* 0x000000010000780c */ /* 0x000fe40004fc5470 */
[----:B------:R-:W-:Y:S02]  /*68b0*/  CS2R R42, SRZ ;  /* 0x00000000002a7805 */ /* 0x000fe4000001ff00 */
[----:B------:R-:W-:Y:S02]  /*68c0*/  PLOP3.LUT P2, PT, PT, PT, UP1, 0x80, 0x8 ;  /* 0x000000000008781c */ /* 0x000fe40003f4f018 */
[----:B------:R-:W-:Y:S02]  /*68d0*/  CS2R R40, SRZ ;  /* 0x0000000000287805 */ /* 0x000fe4000001ff00 */
[----:B------:R-:W-:Y:S02]  /*68e0*/  LEA.HI R25, R22, R22, RZ, 0x1 ;  /* 0x0000001616197211 */ /* 0x000fe400078f08ff */
[----:B------:R-:W-:Y:S02]  /*68f0*/  CS2R R46, SRZ ;  /* 0x00000000002e7805 */ /* 0x000fe4000001ff00 */
[----:B------:R-:W-:Y:S02]  /*6900*/  LOP3.LUT P4, R58, R53, 0xff, RZ, 0xc0, !PT ;  /* 0x000000ff353a7812 */ /* 0x000fe4000788c0ff */
[----:B------:R-:W-:Y:S02]  /*6910*/  CS2R R44, SRZ ;  /* 0x00000000002c7805 */ /* 0x000fe4000001ff00 */
[----:B------:R-:W-:Y:S01]  /*6920*/  SEL R3, RZ, 0xffffffff, P3 ;  /* 0xffffffffff037807 */ /* 0x000fe20001800000 */
[----:B------:R-:W-:Y:S01]  /*6930*/  VIADD R71, R70, 0x400 ;  /* 0x0000040046477836 */ /* 0x000fe20000000000 */
[----:B------:R-:W-:Y:S01]  /*6940*/  P2R R68, PR, RZ, 0x40 ;  /* 0x00000040ff447803 */ /* 0x000fe20000000000 */
[----:B------:R-:W-:Y:S01]  /*6950*/  IMAD.IADD R69, R63, 0x1, R70 ;  /* 0x000000013f457824 */ /* 0x000fe200078e0246 */
[----:B------:R-:W-:Y:S02]  /*6960*/  @P6 SHF.L.U32 R0, R62, 0x1f, RZ ;  /* 0x0000001f3e006819 */ /* 0x000fe400000006ff */
[----:B------:R-:W-:Y:S02]  /*6970*/  @P2 SEL R3, R4, R3, !P4 ;  /* 0x0000000304032207 */ /* 0x000fe40006000000 */
[----:B------:R1:W2:Y:S02]  /*6980*/  @P6 SYNCS.PHASECHK.TRANS64.TRYWAIT P1, [UR43+0x20], R0 ;  /* 0x00002000ff0065a7 */ /* 0x0002a4000802112b */
[----:B------:R-:W-:Y:S04]  /*6990*/  LOP3.LUT R3, R3, 0x1, RZ, 0xc0, !PT ;  /* 0x0000000103037812 */ /* 0x000fe800078ec0ff */
[----:B------:R-:W-:Y:S04]  /*69a0*/  ISETP.NE.U32.AND P5, PT, R3, 0x1, PT ;  /* 0x000000010300780c */ /* 0x000fe80003fa5070 */
[----:B------:R-:W-:Y:S01]  /*69b0*/  P2R R76, PR, RZ, 0x20 ;  /* 0x00000020ff4c7803 */ /* 0x000fe20000000000 */
[----:B------:R4:W3:Y:S01]  /*69c0*/  SYNCS.PHASECHK.TRANS64.TRYWAIT P0, [R26+URZ+0x90], R2 ;  /* 0x000090021a0075a7 */ /* 0x0008e200080011ff */
[C---:B-1----:R-:W-:Y:S01]  /*69d0*/  IMAD.SHL.U32 R0, R25.reuse, 0x40, RZ ;  /* 0x0000004019007824 */ /* 0x042fe200078e00ff */
[----:B------:R-:W-:Y:S04]  /*69e0*/  LOP3.LUT R25, R25, 0xffe, RZ, 0xc0, !PT ;  /* 0x00000ffe19197812 */ /* 0x000fe800078ec0ff */
[----:B------:R-:W-:Y:S01]  /*69f0*/  LOP3.LUT R0, R0, 0xffffff80, RZ, 0xc0, !PT ;  /* 0xffffff8000007812 */ /* 0x000fe200078ec0ff */
[----:B------:R-:W-:Y:S04]  /*6a00*/  IMAD.IADD R25, R22, 0x1, -R25 ;  /* 0x0000000116197824 */ /* 0x000fe800078e0a19 */
[----:B------:R-:W-:Y:S04]  /*6a10*/  IMAD.IADD R0, R23, 0x1, R0 ;  /* 0x0000000117007824 */ /* 0x000fe800078e0200 */
[----:B------:R-:W-:Y:S01]  /*6a20*/  IMAD R25, R25, 0x100000, R0 ;  /* 0x0010000019197824 */ /* 0x000fe200078e0200 */
[----:B--2---:R-:W-:Y:S01]  /*6a30*/  @P6 SEL R75, RZ, 0x1, !P1 ;  /* 0x00000001ff4b6807 */ /* 0x004fe20004800000 */
[----:B----4-:R-:W-:Y:S06]  /*6a40*/  @!P6 BRA `(.L_x_100) ;  /* 0x000000000068e947 */ /* 0x010fec0003800000 */
[C---:B------:R-:W-:Y:S01]  /*6a50*/  @P5 IMAD R5, R64.reuse, 0x4, R71 ;  /* 0x0000000440055824 */ /* 0x040fe200078e0247 */
[----:B------:R-:W-:Y:S01]  /*6a60*/  ISETP.NE.AND P1, PT, R75, RZ, PT ;  /* 0x000000ff4b00720c */ /* 0x000fe20003f25270 */
[----:B------:R-:W-:Y:S01]  /*6a70*/  @P5 IMAD R4, R64, 0x4, R70 ;  /* 0x0000000440045824 */ /* 0x000fe200078e0246 */
[----:B------:R-:W-:Y:S01]  /*6a80*/  BSSY B0, `(.L_x_101) ;  /* 0x000000e000007945 */ /* 0x000fe20003800000 */
[----:B------:R-:W-:Y:S01]  /*6a90*/  IMAD.MOV.U32 R38, RZ, RZ, RZ ;  /* 0x000000ffff267224 */ /* 0x000fe200078e00ff */
[----:B------:R-:W-:Y:S01]  /*6aa0*/  CS2R R34, SRZ ;  /* 0x0000000000227805 */ /* 0x000fe2000001ff00 */
[----:B------:R-:W-:Y:S01]  /*6ab0*/  @P5 IMAD.IADD R5, R63, 0x1, R5 ;  /* 0x000000013f055824 */ /* 0x000fe200078e0205 */
[----:B------:R-:W-:Y:S02]  /*6ac0*/  CS2R R32, SRZ ;  /* 0x0000000000207805 */ /* 0x000fe4000001ff00 */
[----:B------:R-:W-:Y:S02]  /*6ad0*/  CS2R R36, SRZ ;  /* 0x0000000000247805 */ /* 0x000fe4000001ff00 */
[----:B------:R-:W-:Y:S02]  /*6ae0*/  CS2R R46, SRZ ;  /* 0x00000000002e7805 */ /* 0x000fe4000001ff00 */
[----:B------:R-:W-:Y:S02]  /*6af0*/  CS2R R44, SRZ ;  /* 0x00000000002c7805 */ /* 0x000fe4000001ff00 */
[----:B------:R-:W-:Y:S02]  /*6b00*/  CS2R R42, SRZ ;  /* 0x00000000002a7805 */ /* 0x000fe4000001ff00 */
[----:B------:R-:W-:Y:S01]  /*6b10*/  CS2R R40, SRZ ;  /* 0x0000000000287805 */ /* 0x000fe2000001ff00 */
[----:B------:R-:W-:Y:S06]  /*6b20*/  @P1 BRA `(.L_x_102) ;  /* 0x00000000000c1947 */ /* 0x000fec0003800000 */
[----:B------:R-:W-:Y:S04]  /*6b30*/  SHF.L.U32 R3, R62, 0x1f, RZ ;  /* 0x0000001f3e037819 */ /* 0x000fe800000006ff */
[----:B------:R-:W1:Y:S02]  /*6b40*/  SYNCS.PHASECHK.TRANS64.TRYWAIT P1, [UR43+0x20], R3 ;  /* 0x00002003ff0075a7 */ /* 0x000e64000802112b */
[----:B-1----:R-:W-:Y:S05]  /*6b50*/  @!P1 BRA `(.L_x_103) ;  /* 0x0000003000689947 */ /* 0x002fea0003800000 */
.L_x_102:
[----:B------:R-:W-:Y:S05]  /*6b60*/  BSYNC B0 ;  /* 0x0000000000007941 */ /* 0x000fea0003800000 */
.L_x_101:
[----:B------:R-:W-:Y:S01]  /*6b70*/  ISETP.NE.AND P1, PT, R76, RZ, PT ;  /* 0x000000ff4c00720c */ /* 0x000fe20003f25270 */
[----:B------:R-:W-:Y:S11]  /*6b80*/  HFMA2 R73, -RZ, RZ, 0, 5.9604644775390625e-08 ;  /* 0x00000001ff497431 */ /* 0x000ff600000001ff */
[----:B------:R-:W-:Y:S01]  /*6b90*/  @!UPT UIADD3 URZ, UPT, UPT, URZ, URZ, URZ ;  /* 0x000000fffffff290 */ /* 0x000fe2000fffe0ff */
[----:B------:R-:W-:Y:S05]  /*6ba0*/  @P1 WARPSYNC.ALL ;  /* 0x0000000000001948 */ /* 0x000fea0003800000 */
[----:B------:R2:W4:Y:S04]  /*6bb0*/  @P1 LDSM.16.M88.4 R32, [R4+0x400] ;  /* 0x000400000420183b */ /* 0x0005280000000200 */
[----:B------:R2:W1:Y:S04]  /*6bc0*/  @P1 LDSM.16.M88.4 R36, [R5] ;  /* 0x000000000524183b */ /* 0x0004680000000200 */
[----:B------:R2:W1:Y:S04]  /*6bd0*/  @P1 LDSM.16.M88.4 R44, [R74+UR43+0x400] ;  /* 0x0004002b4a2c183b */ /* 0x0004680008000200 */
[----:B------:R2:W1:Y:S02]  /*6be0*/  @P1 LDSM.16.M88.4 R40, [R69+0x400] ;  /* 0x000400004528183b */ /* 0x0004640000000200 */
.L_x_100:
[----:B------:R-:W-:Y:S05]  /*6bf0*/  BSYNC B1 ;  /* 0x0000000000017941 */ /* 0x000fea0003800000 */
.L_x_99:
[----:B-1----:R-:W-:Y:S04]  /*6c00*/  SHF.R.U32.HI R0, RZ, 0x15, R25 ;  /* 0x00000015ff007819 */ /* 0x002fe80000011619 */
[----:B------:R-:W-:Y:S01]  /*6c10*/  LOP3.LUT P1, RZ, R0, 0x3, R54, 0x48, !PT ;  /* 0x0000000300ff7812 */ /* 0x000fe20007824836 */
[----:B------:R-:W-:Y:S01]  /*6c20*/  @!UPT UIADD3 URZ, UPT, UPT, URZ, URZ, URZ ;  /* 0x000000fffffff290 */ /* 0x000fe2000fffe0ff */
[----:B---3--:R-:W-:Y:S11]  /*6c30*/  @P0 BRA `(.L_x_104) ;  /* 0x0000000000080947 */ /* 0x008ff60003800000 */
[----:B------:R-:W1:Y:S02]  /*6c40*/  SYNCS.PHASECHK.TRANS64.TRYWAIT P0, [R26+URZ+0x90], R2 ;  /* 0x000090021a0075a7 */ /* 0x000e6400080011ff */
[----:B-1----:R-:W-:Y:S05]  /*6c50*/  @!P0 BRA `(.L_x_105) ;  /* 0x0000003000408947 */ /* 0x002fea0003800000 */
.L_x_104:
[----:B------:R-:W-:Y:S05]  /*6c60*/  @!P1 BRA `(.L_x_106) ;  /* 0x0000000000409947 */ /* 0x000fea0003800000 */
[----:B------:R-:W2:Y:S01]  /*6c70*/  LDCU.64 UR8, c[0x4][0x70] ;  /* 0x01000e00ff0877ac */ /* 0x000ea20008000a00 */
[----:B------:R-:W-:Y:S01]  /*6c80*/  MOV R3, 0x0 ;  /* 0x0000000000037802 */ /* 0x000fe20000000f00 */
[----:B------:R-:W-:Y:S02]  /*6c90*/  HFMA2 R12, -RZ, RZ, 0, 5.9604644775390625e-08 ;  /* 0x00000001ff0c7431 */ /* 0x000fe400000001ff */
[----:B------:R-:W-:Y:S02]  /*6ca0*/  IMAD.MOV.U32 R8, RZ, RZ, 0x192 ;  /* 0x00000192ff087424 */ /* 0x000fe400078e00ff */
[----:B------:R-:W-:Y:S01]  /*6cb0*/  IMAD.MOV.U32 R13, RZ, RZ, RZ ;  /* 0x000000ffff0d7224 */ /* 0x000fe200078e00ff */
[----:B------:R-:W3:Y:S01]  /*6cc0*/  LDCU.64 UR6, c[0x4][0x78] ;  /* 0x01000f00ff0677ac */ /* 0x000ee20008000a00 */
[----:B-1----:R-:W1:Y:S01]  /*6cd0*/  LDC.64 R2, c[0x4][R3] ;  /* 0x0100000003027b82 */ /* 0x002e620000000a00 */
[----:B------:R-:W5:Y:S01]  /*6ce0*/  LDCU.64 UR4, c[0x4][0x10] ;  /* 0x01000200ff0477ac */ /* 0x000f620008000a00 */
[----:B--2---:R-:W-:Y:S01]  /*6cf0*/  MOV R5, UR9 ;  /* 0x0000000900057c02 */ /* 0x004fe20008000f00 */
[----:B------:R-:W-:Y:S01]  /*6d00*/  IMAD.U32 R4, RZ, RZ, UR8 ;  /* 0x00000008ff047e24 */ /* 0x000fe2000f8e00ff */
[----:B---3--:R-:W-:Y:S01]  /*6d10*/  MOV R7, UR7 ;  /* 0x0000000700077c02 */ /* 0x008fe20008000f00 */
[----:B------:R-:W-:Y:S01]  /*6d20*/  IMAD.U32 R6, RZ, RZ, UR6 ;  /* 0x00000006ff067e24 */ /* 0x000fe2000f8e00ff */
[----:B-----5:R-:W-:Y:S01]  /*6d30*/  MOV R11, UR5 ;  /* 0x00000005000b7c02 */ /* 0x020fe20008000f00 */
[----:B------:R-:W-:Y:S02]  /*6d40*/  IMAD.U32 R10, RZ, RZ, UR4 ;  /* 0x00000004ff0a7e24 */ /* 0x000fe4000f8e00ff */
[----:B------:R-:W-:Y:S07]  /*6d50*/  LEPC R20, `(.L_x_106) ;  /* 0x000000001014794e */ /* 0x000fee0000000000 */
[----:B-1--4-:R-:W-:Y:S05]  /*6d60*/  CALL.ABS.NOINC R2 ;  /* 0x0000000002007343 */ /* 0x012fea0003c00000 */
.L_x_106:
[----:B------:R-:W-:Y:S01]  /*6d70*/  LOP3.LUT R20, R44, 0xffffe000, RZ, 0xc0, !PT ;  /* 0xffffe0002c147812 */ /* 0x000fe200078ec0ff */
[----:B------:R-:W-:Y:S05]  /*6d80*/  WARPSYNC.ALL ;  /* 0x0000000000007948 */ /* 0x000fea0003800000 */
[----:B------:R-:W-:Y:S01]  /*6d90*/  R2UR UR4, R25 ;  /* 0x00000000190472ca */ /* 0x000fe200000e0000 */
[----:B------:R-:W-:Y:S01]  /*6da0*/  IMAD.SHL.U32 R77, R64, 0x4, RZ ;  /* 0x00000004404d7824 */ /* 0x000fe200078e00ff */
[----:B------:R-:W-:Y:S01]  /*6db0*/  LOP3.LUT R21, R45, 0xffffe000, RZ, 0xc0, !PT ;  /* 0xffffe0002d157812 */ /* 0x000fe200078ec0ff */
[----:B------:R-:W-:Y:S01]  /*6dc0*/  BSSY.RECONVERGENT B0, `(.L_x_107) ;  /* 0x0000059000007945 */ /* 0x000fe20003800200 */
[----:B------:R-:W-:Y:S02]  /*6dd0*/  ISETP.NE.AND P0, PT, R65, RZ, PT ;  /* 0x000000ff4100720c */ /* 0x000fe40003f05270 */
[----:B------:R-:W-:Y:S05]  /*6de0*/  IADD3 R71, PT, PT, R71, R77, RZ ;  /* 0x0000004d47477210 */ /* 0x000fea0007ffe0ff */
[----:B------:R-:W-:Y:S02]  /*6df0*/  IMAD.IADD R72, R63, 0x1, R71 ;  /* 0x000000013f487824 */ /* 0x000fe400078e0247 */
[----:B--2---:R-:W2:Y:S02]  /*6e00*/  LDTM.16dp128bit.x8 R4, tmem[UR4] ;  /* 0x00000004000479ee */ /* 0x004ea40008180000 */
[C---:B--2---:R-:W-:Y:S01]  /*6e10*/  FMUL R0, R24.reuse, R4 ;  /* 0x0000000418007220 */ /* 0x044fe20000400000 */
[C---:B-1----:R-:W-:Y:S01]  /*6e20*/  FMUL R2, R24.reuse, R5 ;  /* 0x0000000518027220 */ /* 0x042fe20000400000 */
[C---:B------:R-:W-:Y:S01]  /*6e30*/  FMUL R3, R24.reuse, R6 ;  /* 0x0000000618037220 */ /* 0x040fe20000400000 */
[----:B------:R-:W-:Y:S01]  /*6e40*/  FMUL R4, R24, R8 ;  /* 0x0000000818047220 */ /* 0x000fe20000400000 */
[C---:B------:R-:W-:Y:S01]  /*6e50*/  FFMA R28, R27.reuse, R20, R0 ;  /* 0x000000141b1c7223 */ /* 0x040fe20000000000 */
[----:B------:R-:W-:Y:S01]  /*6e60*/  LOP3.LUT R0, R46, 0xffffe000, RZ, 0xc0, !PT ;  /* 0xffffe0002e007812 */ /* 0x000fe200078ec0ff */
[----:B------:R-:W-:Y:S01]  /*6e70*/  FFMA R29, R27, R21, R2 ;  /* 0x000000151b1d7223 */ /* 0x000fe20000000002 */
[----:B------:R-:W-:Y:S01]  /*6e80*/  LOP3.LUT R2, R47, 0xffffe000, RZ, 0xc0, !PT ;  /* 0xffffe0002f027812 */ /* 0x000fe200078ec0ff */
[C---:B------:R-:W-:Y:S01]  /*6e90*/  FMUL R5, R24.reuse, R9 ;  /* 0x0000000918057220 */ /* 0x040fe20000400000 */
[----:B------:R-:W-:Y:S01]  /*6ea0*/  F2FP.TF32.F32.PACK_B R28, R28 ;  /* 0x0000001cff1c723e */ /* 0x000fe200024050ff */
[C---:B------:R-:W-:Y:S01]  /*6eb0*/  FMUL R8, R24.reuse, R12 ;  /* 0x0000000c18087220 */ /* 0x040fe20000400000 */
[----:B------:R-:W-:Y:S01]  /*6ec0*/  F2FP.TF32.F32.PACK_B R29, R29 ;  /* 0x0000001dff1d723e */ /* 0x000fe200024050ff */
[C---:B------:R-:W-:Y:S01]  /*6ed0*/  FMUL R9, R24.reuse, R13 ;  /* 0x0000000d18097220 */ /* 0x040fe20000400000 */
[----:B------:R-:W-:Y:S01]  /*6ee0*/  FMUL R12, R24, R16 ;  /* 0x00000010180c7220 */ /* 0x000fe20000400000 */
[----:B------:R-:W-:Y:S01]  /*6ef0*/  LOP3.LUT R16, R40, 0xffffe000, RZ, 0xc0, !PT ;  /* 0xffffe00028107812 */ /* 0x000fe200078ec0ff */
[C---:B------:R-:W-:Y:S01]  /*6f00*/  FMUL R7, R24.reuse, R7 ;  /* 0x0000000718077220 */ /* 0x040fe20000400000 */
[----:B------:R-:W-:Y:S01]  /*6f10*/  FMUL R13, R24, R17 ;  /* 0x00000011180d7220 */ /* 0x000fe20000400000 */
[----:B------:R-:W-:Y:S01]  /*6f20*/  LOP3.LUT R17, R41, 0xffffe000, RZ, 0xc0, !PT ;  /* 0xffffe00029117812 */ /* 0x000fe200078ec0ff */
[----:B------:R-:W-:Y:S01]  /*6f30*/  FFMA R30, R27, R0, R3 ;  /* 0x000000001b1e7223 */ /* 0x000fe20000000003 */
[----:B------:R-:W-:Y:S01]  /*6f40*/  LOP3.LUT R0, R42, 0xffffe000, RZ, 0xc0, !PT ;  /* 0xffffe0002a007812 */ /* 0x000fe200078ec0ff */
[----:B------:R-:W-:Y:S01]  /*6f50*/  FMUL R6, R24, R10 ;  /* 0x0000000a18067220 */ /* 0x000fe20000400000 */
[----:B----4-:R-:W-:Y:S01]  /*6f60*/  LOP3.LUT R3, R33, 0xffffe000, RZ, 0xc0, !PT ;  /* 0xffffe00021037812 */ /* 0x010fe200078ec0ff */
[----:B------:R-:W-:Y:S01]  /*6f70*/  FFMA R31, R27, R2, R7 ;  /* 0x000000021b1f7223 */ /* 0x000fe20000000007 */
[----:B------:R-:W-:Y:S01]  /*6f80*/  LOP3.LUT R2, R43, 0xffffe000, RZ, 0xc0, !PT ;  /* 0xffffe0002b027812 */ /* 0x000fe200078ec0ff */
[C---:B------:R-:W-:Y:S01]  /*6f90*/  FFMA R4, R27.reuse, R16, R4 ;  /* 0x000000101b047223 */ /* 0x040fe20000000004 */
[----:B------:R-:W-:Y:S01]  /*6fa0*/  LOP3.LUT R16, R34, 0xffffe000, RZ, 0xc0, !PT ;  /* 0xffffe00022107812 */ /* 0x000fe200078ec0ff */
[C---:B------:R-:W-:Y:S01]  /*6fb0*/  FFMA R5, R27.reuse, R17, R5 ;  /* 0x000000111b057223 */ /* 0x040fe20000000005 */
[----:B------:R-:W-:Y:S01]  /*6fc0*/  F2FP.TF32.F32.PACK_B R30, R30 ;  /* 0x0000001eff1e723e */ /* 0x000fe200024050ff */
[C---:B------:R-:W-:Y:S01]  /*6fd0*/  FFMA R6, R27.reuse, R0, R6 ;  /* 0x000000001b067223 */ /* 0x040fe20000000006 */
[----:B------:R-:W-:Y:S01]  /*6fe0*/  LOP3.LUT R0, R32, 0xffffe000, RZ, 0xc0, !PT ;  /* 0xffffe00020007812 */ /* 0x000fe200078ec0ff */
[C---:B------:R-:W-:Y:S01]  /*6ff0*/  FMUL R11, R24.reuse, R11 ;  /* 0x0000000b180b7220 */ /* 0x040fe20000400000 */
[----:B------:R-:W-:Y:S01]  /*7000*/  F2FP.TF32.F32.PACK_B R31, R31 ;  /* 0x0000001fff1f723e */ /* 0x000fe200024050ff */
[----:B------:R-:W-:Y:S01]  /*7010*/  FMUL R10, R24, R14 ;  /* 0x0000000e180a7220 */ /* 0x000fe20000400000 */
[----:B------:R-:W-:Y:S01]  /*7020*/  F2FP.TF32.F32.PACK_B R4, R4 ;  /* 0x00000004ff04723e */ /* 0x000fe200024050ff */
[----:B------:R-:W-:Y:S01]  /*7030*/  FFMA R7, R27, R2, R11 ;  /* 0x000000021b077223 */ /* 0x000fe2000000000b */
[----:B------:R-:W-:Y:S01]  /*7040*/  LOP3.LUT R2, R35, 0xffffe000, RZ, 0xc0, !PT ;  /* 0xffffe00023027812 */ /* 0x000fe200078ec0ff */
[C---:B------:R-:W-:Y:S01]  /*7050*/  FFMA R8, R27.reuse, R0, R8 ;  /* 0x000000001b087223 */ /* 0x040fe20000000008 */
[----:B------:R-:W-:Y:S01]  /*7060*/  LOP3.LUT R0, R36, 0xffffe000, RZ, 0xc0, !PT ;  /* 0xffffe00024007812 */ /* 0x000fe200078ec0ff */
[----:B------:R1:W-:Y:S01]  /*7070*/  STSM.16.M88.4 [R70+0x400], R28 ;  /* 0x0004001c46007844 */ /* 0x0003e20000000200 */
[----:B------:R-:W-:Y:S01]  /*7080*/  F2FP.TF32.F32.PACK_B R5, R5 ;  /* 0x00000005ff05723e */ /* 0x000fe200024050ff */
[----:B------:R-:W-:Y:S01]  /*7090*/  FMUL R15, R24, R15 ;  /* 0x0000000f180f7220 */ /* 0x000fe20000400000 */
[----:B------:R-:W-:Y:S01]  /*70a0*/  F2FP.TF32.F32.PACK_B R6, R6 ;  /* 0x00000006ff06723e */ /* 0x000fe200024050ff */
[C---:B------:R-:W-:Y:S01]  /*70b0*/  FFMA R9, R27.reuse, R3, R9 ;  /* 0x000000031b097223 */ /* 0x040fe20000000009 */
[C---:B------:R-:W-:Y:S01]  /*70c0*/  FFMA R10, R27.reuse, R16, R10 ;  /* 0x000000101b0a7223 */ /* 0x040fe2000000000a */
[----:B------:R-:W-:Y:S01]  /*70d0*/  FFMA R11, R27, R2, R15 ;  /* 0x000000021b0b7223 */ /* 0x000fe2000000000f */
[----:B------:R-:W-:Y:S01]  /*70e0*/  LOP3.LUT R2, R37, 0xffffe000, RZ, 0xc0, !PT ;  /* 0xffffe00025027812 */ /* 0x000fe200078ec0ff */
[----:B------:R-:W-:Y:S01]  /*70f0*/  FFMA R12, R27, R0, R12 ;  /* 0x000000001b0c7223 */ /* 0x000fe2000000000c */
[----:B------:R-:W-:Y:S01]  /*7100*/  LOP3.LUT R3, R38, 0xffffe000, RZ, 0xc0, !PT ;  /* 0xffffe00026037812 */ /* 0x000fe200078ec0ff */
[C---:B------:R-:W-:Y:S01]  /*7110*/  FMUL R14, R24.reuse, R18 ;  /* 0x00000012180e7220 */ /* 0x040fe20000400000 */
[----:B------:R-:W-:Y:S01]  /*7120*/  LOP3.LUT R0, R39, 0xffffe000, RZ, 0xc0, !PT ;  /* 0xffffe00027007812 */ /* 0x000fe200078ec0ff */
[----:B------:R-:W-:Y:S01]  /*7130*/  FMUL R19, R24, R19 ;  /* 0x0000001318137220 */ /* 0x000fe20000400000 */
[----:B------:R-:W-:Y:S01]  /*7140*/  F2FP.TF32.F32.PACK_B R7, R7 ;  /* 0x00000007ff07723e */ /* 0x000fe200024050ff */
[C---:B------:R-:W-:Y:S01]  /*7150*/  FFMA R13, R27.reuse, R2, R13 ;  /* 0x000000021b0d7223 */ /* 0x040fe2000000000d */
[C---:B------:R-:W-:Y:S01]  /*7160*/  FFMA R14, R27.reuse, R3, R14 ;  /* 0x000000031b0e7223 */ /* 0x040fe2000000000e */
[----:B------:R-:W-:Y:S01]  /*7170*/  FFMA R15, R27, R0, R19 ;  /* 0x000000001b0f7223 */ /* 0x000fe20000000013 */
[----:B------:R-:W-:Y:S01]  /*7180*/  F2FP.TF32.F32.PACK_B R8, R8 ;  /* 0x00000008ff08723e */ /* 0x000fe200024050ff */
[----:B------:R1:W-:Y:S01]  /*7190*/  STSM.16.M88.4 [R69+0x400], R4 ;  /* 0x0004000445007844 */ /* 0x0003e20000000200 */
[----:B------:R-:W-:Y:S02]  /*71a0*/  F2FP.TF32.F32.PACK_B R9, R9 ;  /* 0x00000009ff09723e */ /* 0x000fe400024050ff */
[----:B------:R-:W-:Y:S02]  /*71b0*/  F2FP.TF32.F32.PACK_B R10, R10 ;  /* 0x0000000aff0a723e */ /* 0x000fe400024050ff */
[----:B------:R-:W-:Y:S02]  /*71c0*/  F2FP.TF32.F32.PACK_B R11, R11 ;  /* 0x0000000bff0b723e */ /* 0x000fe400024050ff */
[----:B------:R-:W-:Y:S02]  /*71d0*/  F2FP.TF32.F32.PACK_B R12, R12 ;  /* 0x0000000cff0c723e */ /* 0x000fe400024050ff */
[----:B------:R-:W-:Y:S01]  /*71e0*/  F2FP.TF32.F32.PACK_B R13, R13 ;  /* 0x0000000dff0d723e */ /* 0x000fe200024050ff */
[----:B------:R1:W-:Y:S01]  /*71f0*/  STSM.16.M88.4 [R71], R8 ;  /* 0x0000000847007844 */ /* 0x0003e20000000200 */
[----:B------:R-:W-:Y:S02]  /*7200*/  F2FP.TF32.F32.PACK_B R14, R14 ;  /* 0x0000000eff0e723e */ /* 0x000fe400024050ff */
[----:B------:R-:W-:Y:S05]  /*7210*/  F2FP.TF32.F32.PACK_B R15, R15 ;  /* 0x0000000fff0f723e */ /* 0x000fea00024050ff */
[----:B------:R1:W-:Y:S01]  /*7220*/  STSM.16.M88.4 [R72], R12 ;  /* 0x0000000c48007844 */ /* 0x0003e20000000200 */
[----:B------:R-:W-:Y:S01]  /*7230*/  @!PT LDS RZ, [RZ] ;  /* 0x00000000fffff984 */ /* 0x000fe20000000800 */
[----:B------:R-:W-:Y:S01]  /*7240*/  @!PT LDS RZ, [RZ] ;  /* 0x00000000fffff984 */ /* 0x000fe20000000800 */
[----:B------:R-:W-:Y:S01]  /*7250*/  @!PT LDS RZ, [RZ] ;  /* 0x00000000fffff984 */ /* 0x000fe20000000800 */
[----:B------:R-:W-:Y:S01]  /*7260*/  @!PT LDS RZ, [RZ] ;  /* 0x00000000fffff984 */ /* 0x000fe20000000800 */
[----:B------:R2:W-:Y:S07]  /*7270*/  MEMBAR.ALL.CTA ;  /* 0x0000000000007992 */ /* 0x0005ee0000008000 */
[----:B--2---:R-:W2:Y:S02]  /*7280*/  FENCE.VIEW.ASYNC.S ;  /* 0x00000000000073c6 */ /* 0x004ea40000000000 */
[----:B--2---:R-:W-:Y:S06]  /*7290*/  BAR.SYNC.DEFER_BLOCKING 0x1, 0x80 ;  /* 0x0042000000007b1d */ /* 0x004fec0000010000 */
[----:B------:R-:W-:Y:S05]  /*72a0*/  @P0 BRA `(.L_x_108) ;  /* 0x0000000000280947 */ /* 0x000fea0003800000 */
[----:B------:R-:W2:Y:S01]  /*72b0*/  LDCU.64 UR6, c[0x0][0x348] ;  /* 0x00006900ff0677ac */ /* 0x000ea20008000a00 */
[----:B------:R-:W-:Y:S01]  /*72c0*/  UIADD3 UR4, UPT, UPT, UR43, 0x400, URZ ;  /* 0x000004002b047890 */ /* 0x000fe2000fffe0ff */
[----:B------:R-:W-:Y:S05]  /*72d0*/  UMOV UR51, UR60 ;  /* 0x0000003c00337c82 */ /* 0x000fea0008000000 */
[----:B------:R-:W-:Y:S04]  /*72e0*/  MOV R57, UR4 ;  /* 0x0000000400397c02 */ /* 0x000fe80008000f00 */
[----:B------:R-:W-:Y:S01]  /*72f0*/  R2UR UR48, R57 ;  /* 0x00000000393072ca */ /* 0x000fe200000e0000 */
[----:B--2---:R-:W-:Y:S04]  /*7300*/  UIADD3 UR4, UP0, UPT, UR6, 0x680, URZ ;  /* 0x0000068006047890 */ /* 0x004fe8000ff1e0ff */
[----:B------:R-:W-:Y:S09]  /*7310*/  UIADD3.X UR5, UPT, UPT, URZ, UR7, URZ, UP0, !UPT ;  /* 0x00000007ff057290 */ /* 0x000ff200087fe4ff */
[----:B------:R2:W-:Y:S01]  /*7320*/  UTMASTG.3D [UR48], [UR4] ;  /* 0x00000030040073b5 */ /* 0x0005e20008010000 */
[----:B------:R0:W-:Y:S01]  /*7330*/  UTMACMDFLUSH ;  /* 0x00000000000079b7 */ /* 0x0001e20000000000 */
[----:B--2---:R-:W-:Y:S04]  /*7340*/  DEPBAR.LE SB0, 0x1 ;  /* 0x000080400000791a */ /* 0x004fe80000000000 */
.L_x_108:
[----:B------:R-:W-:Y:S05]  /*7350*/  BSYNC.RECONVERGENT B0 ;  /* 0x0000000000007941 */ /* 0x000fea0003800200 */
.L_x_107:
[----:B------:R-:W-:Y:S01]  /*7360*/  BAR.SYNC.DEFER_BLOCKING 0x1, 0x80 ;  /* 0x0042000000007b1d */ /* 0x000fe20000010000 */
[----:B------:R-:W-:Y:S01]  /*7370*/  ISETP.NE.AND P1, PT, R68, RZ, PT ;  /* 0x000000ff4400720c */ /* 0x000fe20003f25270 */
[----:B------:R-:W-:Y:S01]  /*7380*/  UISETP.NE.AND UP0, UPT, UR46, URZ, UPT ;  /* 0x000000ff2e00728c */ /* 0x000fe2000bf05270 */
[----:B------:R-:W-:Y:S11]  /*7390*/  LEA R2, R73, UR43, 0x3 ;  /* 0x0000002b49027c11 */ /* 0x000ff6000f8e18ff */
[----:B------:R-:W-:Y:S01]  /*73a0*/  @P1 SHF.L.U32 R3, R62, 0x1f, RZ ;  /* 0x0000001f3e031819 */ /* 0x000fe200000006ff */
[----:B------:R-:W-:Y:S06]  /*73b0*/  BRA.U !UP0, `(.L_x_109) ;  /* 0x0000000108247547 */ /* 0x000fec000b800000 */
[----:B-1----:R-:W-:Y:S01]  /*73c0*/  IMAD.U32 R4, RZ, RZ, UR45 ;  /* 0x0000002dff047e24 */ /* 0x002fe2000f8e00ff */
[----:B------:R-:W-:Y:S01]  /*73d0*/  MOV R0, UR63 ;  /* 0x0000003f00007c02 */ /* 0x000fe20008000f00 */
[----:B------:R-:W-:Y:S03]  /*73e0*/  UIADD3 UR4, UPT, UPT, UR45, 0x1, URZ ;  /* 0x000000012d047890 */ /* 0x000fe6000fffe0ff */
[----:B------:R-:W-:Y:S01]  /*73f0*/  @P1 LEA R4, R4, UR43, 0x3 ;  /* 0x0000002b04041c11 */ /* 0x000fe2000f8e18ff */
[----:B------:R-:W-:Y:S04]  /*7400*/  UISETP.NE.AND UP0, UPT, UR4, 0x4, UPT ;  /* 0x000000040400788c */ /* 0x000fe8000bf05270 */
[----:B------:R-:W-:Y:S01]  /*7410*/  @P1 VIADD R4, R4, 0x40 ;  /* 0x0000004004041836 */ /* 0x000fe20000000000 */
[----:B------:R-:W-:Y:S04]  /*7420*/  USEL UR45, UR4, URZ, UP0 ;  /* 0x000000ff042d7287 */ /* 0x000fe80008000000 */
[----:B------:R-:W-:Y:S04]  /*7430*/  @P1 PRMT R0, R0, 0x654, R4 ;  /* 0x0000065400001816 */ /* 0x000fe80000000004 */
[----:B------:R2:W-:Y:S04]  /*7440*/  @P1 SYNCS.ARRIVE.TRANS64.RED.A1T0 RZ, [R0+URZ], RZ ;  /* 0x000000ff00ff19a7 */ /* 0x0005e800081004ff */
.L_x_109:
[----:B------:R-:W3:Y:S01]  /*7450*/  @P1 SYNCS.PHASECHK.TRANS64.TRYWAIT P0, [R2+URZ+0x20], R3 ;  /* 0x00002003020015a7 */ /* 0x000ee200080011ff */
[----:B------:R-:W-:Y:S01]  /*7460*/  BSSY B1, `(.L_x_110) ;  /* 0x0000017000017945 */ /* 0x000fe20003800000 */
[----:B---3--:R-:W-:Y:S03]  /*7470*/  @P1 SEL R75, RZ, 0x1, !P0 ;  /* 0x00000001ff4b1807 */ /* 0x008fe60004000000 */
[----:B------:R-:W-:Y:S05]  /*7480*/  @!P1 BRA `(.L_x_111) ;  /* 0x0000000000509947 */ /* 0x000fea0003800000 */
[----:B------:R-:W-:Y:S01]  /*7490*/  ISETP.NE.AND P1, PT, R76, RZ, PT ;  /* 0x000000ff4c00720c */ /* 0x000fe20003f25270 */
[----:B------:R-:W-:Y:S01]  /*74a0*/  BSSY B0, `(.L_x_112) ;  /* 0x000000a000007945 */ /* 0x000fe20003800000 */
[----:B------:R-:W-:Y:S11]  /*74b0*/  ISETP.NE.AND P0, PT, R75, RZ, PT ;  /* 0x000000ff4b00720c */ /* 0x000ff60003f05270 */
[----:B-1----:R-:W-:Y:S04]  /*74c0*/  @P1 IMAD R5, R73, 0x2000, R74 ;  /* 0x0000200049051824 */ /* 0x002fe800078e024a */
[----:B------:R-:W-:Y:S05]  /*74d0*/  @P1 VIADD R4, R5, UR43 ;  /* 0x0000002b05041c36 */ /* 0x000fea0008000000 */
[----:B------:R-:W-:Y:S01]  /*74e0*/  @P1 IADD3 R3, PT, PT, R77, R4, RZ ;  /* 0x000000044d031210 */ /* 0x000fe20007ffe0ff */
[----:B------:R-:W-:Y:S01]  /*74f0*/  @P1 IMAD.IADD R4, R63, 0x1, R4 ;  /* 0x000000013f041824 */ /* 0x000fe200078e0204 */
[----:B------:R-:W-:Y:S06]  /*7500*/  @P0 BRA `(.L_x_113) ;  /* 0x00000000000c0947 */ /* 0x000fec0003800000 */
[----:B--2---:R-:W-:Y:S04]  /*7510*/  SHF.L.U32 R0, R62, 0x1f, RZ ;  /* 0x0000001f3e007819 */ /* 0x004fe800000006ff */
[----:B------:R-:W1:Y:S02]  /*7520*/  SYNCS.PHASECHK.TRANS64.TRYWAIT P0, [R2+URZ+0x20], R0 ;  /* 0x00002000020075a7 */ /* 0x000e6400080011ff */
[----:B-1----:R-:W-:Y:S05]  /*7530*/  @!P0 BRA `(.L_x_114) ;  /* 0x00000028001c8947 */ /* 0x002fea0003800000 */
.L_x_113:
[----:B------:R-:W-:Y:S05]  /*7540*/  BSYNC B0 ;  /* 0x0000000000007941 */ /* 0x000fea0003800000 */
.L_x_112:
[----:B------:R-:W-:Y:S02]  /*7550*/  ISETP.NE.AND P0, PT, R76, RZ, PT ;  /* 0x000000ff4c00720c */ /* 0x000fe40003f05270 */
[----:B------:R-:W-:Y:S11]  /*7560*/  IADD3 R73, PT, PT, R73, 0x1, RZ ;  /* 0x0000000149497810 */ /* 0x000ff60007ffe0ff */
[----:B-12---:R-:W-:Y:S01]  /*7570*/  @P0 IMAD.IADD R0, R63, 0x1, R3 ;  /* 0x000000013f000824 */ /* 0x006fe200078e0203 */
[----:B------:R-:W-:Y:S05]  /*7580*/  @P0 WARPSYNC.ALL ;  /* 0x0000000000000948 */ /* 0x000fea0003800000 */
[----:B------:R3:W4:Y:S04]  /*7590*/  @P0 LDSM.16.M88.4 R44, [R5+UR43+0x400] ;  /* 0x0004002b052c083b */ /* 0x0007280008000200 */
[----:B------:R3:W1:Y:S04]  /*75a0*/  @P0 LDSM.16.M88.4 R40, [R4+0x400] ;  /* 0x000400000428083b */ /* 0x0006680000000200 */
[----:B------:R3:W2:Y:S04]  /*75b0*/  @P0 LDSM.16.M88.4 R32, [R3+0x400] ;  /* 0x000400000320083b */ /* 0x0006a80000000200 */
[----:B------:R3:W1:Y:S02]  /*75c0*/  @P0 LDSM.16.M88.4 R36, [R0+0x400] ;  /* 0x000400000024083b */ /* 0x0006640000000200 */
.L_x_111:
[----:B------:R-:W-:Y:S05]  /*75d0*/  BSYNC B1 ;  /* 0x0000000000017941 */ /* 0x000fea0003800000 */
.L_x_110:
[----:B--23--:R-:W-:Y:S05]  /*75e0*/  VIADD R0, R25, 0x20 ;  /* 0x0000002019007836 */ /* 0x00cfea0000000000 */
[----:B------:R-:W-:Y:S04]  /*75f0*/  SHF.R.U32.HI R0, RZ, 0x15, R0 ;  /* 0x00000015ff007819 */ /* 0x000fe80000011600 */
[----:B------:R-:W-:Y:S11]  /*7600*/  LOP3.LUT P0, RZ, R0, 0x3, R54, 0x48, !PT ;  /* 0x0000000300ff7812 */ /* 0x000ff60007804836 */
[----:B------:R-:W-:Y:S02]  /*7610*/  @!UPT UIADD3 URZ, UPT, UPT, URZ, URZ, URZ ;  /* 0x000000fffffff290 */ /* 0x000fe4000fffe0ff */
[----:B------:R-:W-:Y:S05]  /*7620*/  @!P0 BRA `(.L_x_115) ;  /* 0x0000000000408947 */ /* 0x000fea0003800000 */
[----:B------:R-:W2:Y:S01]  /*7630*/  LDCU.64 UR8, c[0x4][0x70] ;  /* 0x01000e00ff0877ac */ /* 0x000ea20008000a00 */
[----:B------:R-:W-:Y:S01]  /*7640*/  MOV R3, 0x0 ;  /* 0x0000000000037802 */ /* 0x000fe20000000f00 */
[----:B-1----:R-:W-:Y:S02]  /*7650*/  HFMA2 R12, -RZ, RZ, 0, 5.9604644775390625e-08 ;  /* 0x00000001ff0c7431 */ /* 0x002fe400000001ff */
[----:B------:R-:W-:Y:S02]  /*7660*/  IMAD.MOV.U32 R8, RZ, RZ, 0x192 ;  /* 0x00000192ff087424 */ /* 0x000fe400078e00ff */
[----:B------:R-:W-:Y:S01]  /*7670*/  IMAD.MOV.U32 R13, RZ, RZ, RZ ;  /* 0x000000ffff0d7224 */ /* 0x000fe200078e00ff */
[----:B------:R-:W1:Y:S01]  /*7680*/  LDCU.64 UR6, c[0x4][0x78] ;  /* 0x01000f00ff0677ac */ /* 0x000e620008000a00 */
[----:B------:R-:W3:Y:S01]  /*7690*/  LDC.64 R2, c[0x4][R3] ;  /* 0x0100000003027b82 */ /* 0x000ee20000000a00 */
[----:B------:R-:W5:Y:S01]  /*76a0*/  LDCU.64 UR4, c[0x4][0x10] ;  /* 0x01000200ff0477ac */ /* 0x000f620008000a00 */
[----:B--2---:R-:W-:Y:S01]  /*76b0*/  MOV R5, UR9 ;  /* 0x0000000900057c02 */ /* 0x004fe20008000f00 */
[----:B------:R-:W-:Y:S01]  /*76c0*/  IMAD.U32 R4, RZ, RZ, UR8 ;  /* 0x00000008ff047e24 */ /* 0x000fe2000f8e00ff */
[----:B-1----:R-:W-:Y:S01]  /*76d0*/  MOV R7, UR7 ;  /* 0x0000000700077c02 */ /* 0x002fe20008000f00 */
[----:B------:R-:W-:Y:S01]  /*76e0*/  IMAD.U32 R6, RZ, RZ, UR6 ;  /* 0x00000006ff067e24 */ /* 0x000fe2000f8e00ff */
[----:B-----5:R-:W-:Y:S01]  /*76f0*/  MOV R11, UR5 ;  /* 0x00000005000b7c02 */ /* 0x020fe20008000f00 */
[----:B------:R-:W-:Y:S02]  /*7700*/  IMAD.U32 R10, RZ, RZ, UR4 ;  /* 0x00000004ff0a7e24 */ /* 0x000fe4000f8e00ff */
[----:B------:R-:W-:Y:S07]  /*7710*/  LEPC R20, `(.L_x_115) ;  /* 0x000000001014794e */ /* 0x000fee0000000000 */
[----:B---34-:R-:W-:Y:S05]  /*7720*/  CALL.ABS.NOINC R2 ;  /* 0x0000000002007343 */ /* 0x018fea0003c00000 */
.L_x_115:
[----:B------:R-:W-:Y:S01]  /*7730*/  ISETP.NE.AND P6, PT, R68, RZ, PT ;  /* 0x000000ff4400720c */ /* 0x000fe20003fc5270 */
[----:B------:R-:W-:Y:S05]  /*7740*/  WARPSYNC.ALL ;  /* 0x0000000000007948 */ /* 0x000fea0003800000 */
[----:B------:R-:W-:Y:S01]  /*7750*/  R2UR UR4, R25 ;  /* 0x00000000190472ca */ /* 0x000fe200000e0000 */
[----:B------:R-:W-:Y:S01]  /*7760*/  IMAD.U32 R0, RZ, RZ, UR45 ;  /* 0x0000002dff007e24 */ /* 0x000fe2000f8e00ff */
[----:B----4-:R-:W-:Y:S01]  /*7770*/  LOP3.LUT R20, R44, 0xffffe000, RZ, 0xc0, !PT ;  /* 0xffffe0002c147812 */ /* 0x010fe200078ec0ff */
[----:B------:R-:W-:Y:S01]  /*7780*/  IMAD.U32 R21, RZ, RZ, UR63 ;  /* 0x0000003fff157e24 */ /* 0x000fe2000f8e00ff */
[----:B------:R-:W-:Y:S01]  /*7790*/  ISETP.NE.AND P0, PT, R65, RZ, PT ;  /* 0x000000ff4100720c */ /* 0x000fe20003f05270 */
[----:B------:R-:W-:Y:S02]  /*77a0*/  BSSY.RECONVERGENT B0, `(.L_x_116) ;  /* 0x000005c000007945 */ /* 0x000fe40003800200 */
[----:B------:R-:W-:Y:S05]  /*77b0*/  @P6 LEA R0, R0, UR43, 0x3 ;  /* 0x0000002b00006c11 */ /* 0x000fea000f8e18ff */
[----:B------:R-:W-:Y:S01]  /*77c0*/  @P6 VIADD R0, R0, 0x40 ;  /* 0x0000004000006836 */ /* 0x000fe20000000000 */
[----:B-1----:R-:W1:Y:S04]  /*77d0*/  LDTM.16dp128bit.x8 R4, tmem[UR4+0x20] ;  /* 0x00002004000479ee */ /* 0x002e680008180000 */
[----:B------:R-:W-:Y:S01]  /*77e0*/  @P6 PRMT R21, R21, 0x654, R0 ;  /* 0x0000065415156816 */ /* 0x000fe20000000000 */
[C---:B-1----:R-:W-:Y:S01]  /*77f0*/  FMUL R0, R24.reuse, R4 ;  /* 0x0000000418007220 */ /* 0x042fe20000400000 */
[C---:B------:R-:W-:Y:S01]  /*7800*/  FMUL R4, R24.reuse, R8 ;  /* 0x0000000818047220 */ /* 0x040fe20000400000 */
[C---:B------:R-:W-:Y:S01]  /*7810*/  FMUL R8, R24.reuse, R12 ;  /* 0x0000000c18087220 */ /* 0x040fe20000400000 */
[C---:B------:R-:W-:Y:S01]  /*7820*/  FMUL R12, R24.reuse, R16 ;  /* 0x00000010180c7220 */ /* 0x040fe20000400000 */
[----:B------:R-:W-:Y:S01]  /*7830*/  LOP3.LUT R16, R45, 0xffffe000, RZ, 0xc0, !PT ;  /* 0xffffe0002d107812 */ /* 0x000fe200078ec0ff */
[C---:B------:R-:W-:Y:S01]  /*7840*/  FMUL R2, R24.reuse, R5 ;  /* 0x0000000518027220 */ /* 0x040fe20000400000 */
[C---:B------:R-:W-:Y:S01]  /*7850*/  FMUL R3, R24.reuse, R6 ;  /* 0x0000000618037220 */ /* 0x040fe20000400000 */
[----:B------:R-:W-:Y:S01]  /*7860*/  FMUL R5, R24, R9 ;  /* 0x0000000918057220 */ /* 0x000fe20000400000 */
[----:B------:R-:W-:Y:S01]  /*7870*/  FFMA R28, R27, R20, R0 ;  /* 0x000000141b1c7223 */ /* 0x000fe20000000000 */
[----:B------:R-:W-:Y:S01]  /*7880*/  LOP3.LUT R0, R46, 0xffffe000, RZ, 0xc0, !PT ;  /* 0xffffe0002e007812 */ /* 0x000fe200078ec0ff */
[C---:B------:R-:W-:Y:S01]  /*7890*/  FMUL R6, R24.reuse, R10 ;  /* 0x0000000a18067220 */ /* 0x040fe20000400000 */
[C---:B------:R-:W-:Y:S01]  /*78a0*/  FMUL R9, R24.reuse, R13 ;  /* 0x0000000d18097220 */ /* 0x040fe20000400000 */
[C---:B------:R-:W-:Y:S01]  /*78b0*/  FMUL R10, R24.reuse, R14 ;  /* 0x0000000e180a7220 */ /* 0x040fe20000400000 */
[----:B------:R-:W-:Y:S01]  /*78c0*/  F2FP.TF32.F32.PACK_B R28, R28 ;  /* 0x0000001cff1c723e */ /* 0x000fe200024050ff */
[C---:B------:R-:W-:Y:S01]  /*78d0*/  FMUL R13, R24.reuse, R17 ;  /* 0x00000011180d7220 */ /* 0x040fe20000400000 */
[----:B------:R-:W-:Y:S01]  /*78e0*/  LOP3.LUT R17, R47, 0xffffe000, RZ, 0xc0, !PT ;  /* 0xffffe0002f117812 */ /* 0x000fe200078ec0ff */
[----:B------:R-:W-:Y:S01]  /*78f0*/  FMUL R14, R24, R18 ;  /* 0x00000012180e7220 */ /* 0x000fe20000400000 */
[----:B------:R-:W-:Y:S01]  /*7900*/  LOP3.LUT R18, R40, 0xffffe000, RZ, 0xc0, !PT ;  /* 0xffffe00028127812 */ /* 0x000fe200078ec0ff */
[----:B------:R-:W-:Y:S01]  /*7910*/  FFMA R29, R27, R16, R2 ;  /* 0x000000101b1d7223 */ /* 0x000fe20000000002 */
[----:B------:R-:W-:Y:S01]  /*7920*/  LOP3.LUT R2, R41, 0xffffe000, RZ, 0xc0, !PT ;  /* 0xffffe00029027812 */ /* 0x000fe200078ec0ff */
[----:B------:R-:W-:Y:S01]  /*7930*/  FMUL R7, R24, R7 ;  /* 0x0000000718077220 */ /* 0x000fe20000400000 */
[----:B------:R-:W-:Y:S01]  /*7940*/  LOP3.LUT R16, R33, 0xffffe000, RZ, 0xc0, !PT ;  /* 0xffffe00021107812 */ /* 0x000fe200078ec0ff */
[C---:B------:R-:W-:Y:S01]  /*7950*/  FFMA R30, R27.reuse, R0, R3 ;  /* 0x000000001b1e7223 */ /* 0x040fe20000000003 */
[----:B------:R-:W-:Y:S01]  /*7960*/  LOP3.LUT R0, R42, 0xffffe000, RZ, 0xc0, !PT ;  /* 0xffffe0002a007812 */ /* 0x000fe200078ec0ff */
[C---:B------:R-:W-:Y:S01]  /*7970*/  FFMA R31, R27.reuse, R17, R7 ;  /* 0x000000111b1f7223 */ /* 0x040fe20000000007 */
[----:B------:R-:W-:Y:S01]  /*7980*/  LOP3.LUT R3, R32, 0xffffe000, RZ, 0xc0, !PT ;  /* 0xffffe00020037812 */ /* 0x000fe200078ec0ff */
[C---:B------:R-:W-:Y:S01]  /*7990*/  FFMA R4, R27.reuse, R18, R4 ;  /* 0x000000121b047223 */ /* 0x040fe20000000004 */
[----:B------:R-:W-:Y:S01]  /*79a0*/  F2FP.TF32.F32.PACK_B R29, R29 ;  /* 0x0000001dff1d723e */ /* 0x000fe200024050ff */
[----:B------:R-:W-:Y:S01]  /*79b0*/  FFMA R5, R27, R2, R5 ;  /* 0x000000021b057223 */ /* 0x000fe20000000005 */
[----:B------:R-:W-:Y:S01]  /*79c0*/  LOP3.LUT R2, R43, 0xffffe000, RZ, 0xc0, !PT ;  /* 0xffffe0002b027812 */ /* 0x000fe200078ec0ff */
[----:B------:R-:W-:Y:S01]  /*79d0*/  FMUL R11, R24, R11 ;  /* 0x0000000b180b7220 */ /* 0x000fe20000400000 */
[----:B------:R-:W-:Y:S01]  /*79e0*/  F2FP.TF32.F32.PACK_B R30, R30 ;  /* 0x0000001eff1e723e */ /* 0x000fe200024050ff */
[C---:B------:R-:W-:Y:S01]  /*79f0*/  FFMA R6, R27.reuse, R0, R6 ;  /* 0x000000001b067223 */ /* 0x040fe20000000006 */
[----:B------:R-:W-:Y:S01]  /*7a00*/  LOP3.LUT R0, R34, 0xffffe000, RZ, 0xc0, !PT ;  /* 0xffffe00022007812 */ /* 0x000fe200078ec0ff */
[----:B------:R-:W-:Y:S01]  /*7a10*/  FFMA R7, R27, R2, R11 ;  /* 0x000000021b077223 */ /* 0x000fe2000000000b */
[----:B------:R-:W-:Y:S01]  /*7a20*/  LOP3.LUT R2, R35, 0xffffe000, RZ, 0xc0, !PT ;  /* 0xffffe00023027812 */ /* 0x000fe200078ec0ff */
[----:B------:R-:W-:Y:S01]  /*7a30*/  FFMA R8, R27, R3, R8 ;  /* 0x000000031b087223 */ /* 0x000fe20000000008 */
[----:B------:R-:W-:Y:S01]  /*7a40*/  LOP3.LUT R3, R37, 0xffffe000, RZ, 0xc0, !PT ;  /* 0xffffe00025037812 */ /* 0x000fe200078ec0ff */
[C---:B------:R-:W-:Y:S01]  /*7a50*/  FFMA R9, R27.reuse, R16, R9 ;  /* 0x000000101b097223 */ /* 0x040fe20000000009 */
[----:B------:R-:W-:Y:S01]  /*7a60*/  F2FP.TF32.F32.PACK_B R31, R31 ;  /* 0x0000001fff1f723e */ /* 0x000fe200024050ff */
[----:B------:R-:W-:Y:S01]  /*7a70*/  FMUL R15, R24, R15 ;  /* 0x0000000f180f7220 */ /* 0x000fe20000400000 */
[----:B------:R-:W-:Y:S01]  /*7a80*/  LOP3.LUT R16, R38, 0xffffe000, RZ, 0xc0, !PT ;  /* 0xffffe00026107812 */ /* 0x000fe200078ec0ff */
[C---:B------:R-:W-:Y:S01]  /*7a90*/  FFMA R10, R27.reuse, R0, R10 ;  /* 0x000000001b0a7223 */ /* 0x040fe2000000000a */
[----:B------:R-:W-:Y:S01]  /*7aa0*/  LOP3.LUT R0, R36, 0xffffe000, RZ, 0xc0, !PT ;  /* 0xffffe00024007812 */ /* 0x000fe200078ec0ff */
[----:B------:R-:W-:Y:S01]  /*7ab0*/  FFMA R11, R27, R2, R15 ;  /* 0x000000021b0b7223 */ /* 0x000fe2000000000f */
[----:B------:R-:W-:Y:S01]  /*7ac0*/  LOP3.LUT R2, R39, 0xffffe000, RZ, 0xc0, !PT ;  /* 0xffffe00027027812 */ /* 0x000fe200078ec0ff */
[----:B------:R1:W-:Y:S01]  /*7ad0*/  STSM.16.M88.4 [R70+0x2400], R28 ;  /* 0x0024001c46007844 */ /* 0x0003e20000000200 */
[----:B------:R-:W-:Y:S01]  /*7ae0*/  F2FP.TF32.F32.PACK_B R4, R4 ;  /* 0x00000004ff04723e */ /* 0x000fe200024050ff */
[----:B------:R-:W-:Y:S01]  /*7af0*/  FMUL R19, R24, R19 ;  /* 0x0000001318137220 */ /* 0x000fe20000400000 */
[----:B------:R-:W-:Y:S01]  /*7b00*/  F2FP.TF32.F32.PACK_B R5, R5 ;  /* 0x00000005ff05723e */ /* 0x000fe200024050ff */
[C---:B------:R-:W-:Y:S01]  /*7b10*/  FFMA R12, R27.reuse, R0, R12 ;  /* 0x000000001b0c7223 */ /* 0x040fe2000000000c */
[----:B------:R-:W-:Y:S01]  /*7b20*/  F2FP.TF32.F32.PACK_B R6, R6 ;  /* 0x00000006ff06723e */ /* 0x000fe200024050ff */
[C---:B------:R-:W-:Y:S01]  /*7b30*/  FFMA R13, R27.reuse, R3, R13 ;  /* 0x000000031b0d7223 */ /* 0x040fe2000000000d */
[----:B------:R-:W-:Y:S01]  /*7b40*/  F2FP.TF32.F32.PACK_B R7, R7 ;  /* 0x00000007ff07723e */ /* 0x000fe200024050ff */
[C---:B------:R-:W-:Y:S01]  /*7b50*/  FFMA R14, R27.reuse, R16, R14 ;  /* 0x000000101b0e7223 */ /* 0x040fe2000000000e */
[----:B------:R-:W-:Y:S01]  /*7b60*/  FFMA R15, R27, R2, R19 ;  /* 0x000000021b0f7223 */ /* 0x000fe20000000013 */
[----:B------:R-:W-:Y:S02]  /*7b70*/  F2FP.TF32.F32.PACK_B R8, R8 ;  /* 0x00000008ff08723e */ /* 0x000fe400024050ff */
[----:B------:R1:W-:Y:S01]  /*7b80*/  STSM.16.M88.4 [R69+0x2400], R4 ;  /* 0x0024000445007844 */ /* 0x0003e20000000200 */
[----:B------:R-:W-:Y:S02]  /*7b90*/  F2FP.TF32.F32.PACK_B R9, R9 ;  /* 0x00000009ff09723e */ /* 0x000fe400024050ff */
[----:B------:R-:W-:Y:S02]  /*7ba0*/  F2FP.TF32.F32.PACK_B R10, R10 ;  /* 0x0000000aff0a723e */ /* 0x000fe400024050ff */
[----:B------:R-:W-:Y:S02]  /*7bb0*/  F2FP.TF32.F32.PACK_B R11, R11 ;  /* 0x0000000bff0b723e */ /* 0x000fe400024050ff */
[----:B------:R-:W-:Y:S02]  /*7bc0*/  F2FP.TF32.F32.PACK_B R12, R12 ;  /* 0x0000000cff0c723e */ /* 0x000fe400024050ff */
[----:B------:R-:W-:Y:S01]  /*7bd0*/  F2FP.TF32.F32.PACK_B R13, R13 ;  /* 0x0000000dff0d723e */ /* 0x000fe200024050ff */
[----:B------:R1:W-:Y:S01]  /*7be0*/  STSM.16.M88.4 [R71+0x2000], R8 ;  /* 0x0020000847007844 */ /* 0x0003e20000000200 */
[----:B------:R-:W-:Y:S02]  /*7bf0*/  F2FP.TF32.F32.PACK_B R14, R14 ;  /* 0x0000000eff0e723e */ /* 0x000fe400024050ff */
[----:B------:R-:W-:Y:S02]  /*7c00*/  F2FP.TF32.F32.PACK_B R15, R15 ;  /* 0x0000000fff0f723e */ /* 0x000fe400024050ff */
[----:B------:R-:W-:Y:S02]  /*7c10*/  LEA R0, R73, UR43, 0x3 ;  /* 0x0000002b49007c11 */ /* 0x000fe4000f8e18ff */
[----:B------:R-:W-:Y:S01]  /*7c20*/  @P6 SHF.L.U32 R2, R62, 0x1f, RZ ;  /* 0x0000001f3e026819 */ /* 0x000fe200000006ff */
[----:B------:R1:W-:Y:S01]  /*7c30*/  STSM.16.M88.4 [R72+0x2000], R12 ;  /* 0x0020000c48007844 */ /* 0x0003e20000000200 */
        /* <DEDUP_REMOVED lines=9> */
[----:B------:R-:W-:Y:S02]  /*7cd0*/  UIADD3 UR9, UPT, UPT, UR49, 0x20, URZ ;  /* 0x0000002031097890 */ /* 0x000fe4000fffe0ff */
[----:B------:R-:W-:Y:S01]  /*7ce0*/  UIADD3 UR8, UPT, UPT, UR43, 0x2400, URZ ;  /* 0x000024002b087890 */ /* 0x000fe2000fffe0ff */
[----:B------:R-:W-:Y:S01]  /*7cf0*/  UMOV UR10, UR50 ;  /* 0x00000032000a7c82 */ /* 0x000fe20008000000 */
[----:B------:R-:W-:Y:S01]  /*7d00*/  UMOV UR11, UR60 ;  /* 0x0000003c000b7c82 */ /* 0x000fe20008000000 */
[----:B--2---:R-:W-:Y:S04]  /*7d10*/  UIADD3 UR4, UP0, UPT, UR6, 0x680, URZ ;  /* 0x0000068006047890 */ /* 0x004fe8000ff1e0ff */
[----:B------:R-:W-:Y:S09]  /*7d20*/  UIADD3.X UR5, UPT, UPT, URZ, UR7, URZ, UP0, !UPT ;  /* 0x00000007ff057290 */ /* 0x000ff200087fe4ff */
[----:B------:R2:W-:Y:S01]  /*7d30*/  UTMASTG.3D [UR8], [UR4] ;  /* 0x00000008040073b5 */ /* 0x0005e20008010000 */
[----:B------:R0:W-:Y:S01]  /*7d40*/  UTMACMDFLUSH ;  /* 0x00000000000079b7 */ /* 0x0001e20000000000 */
[----:B--2---:R-:W-:Y:S04]  /*7d50*/  DEPBAR.LE SB0, 0x1 ;  /* 0x000080400000791a */ /* 0x004fe80000000000 */
.L_x_117:
[----:B------:R-:W-:Y:S05]  /*7d60*/  BSYNC.RECONVERGENT B0 ;  /* 0x0000000000007941 */ /* 0x000fea0003800200 */
.L_x_116:
[----:B------:R-:W-:Y:S01]  /*7d70*/  BAR.SYNC.DEFER_BLOCKING 0x1, 0x80 ;  /* 0x0042000000007b1d */ /* 0x000fe20000010000 */
[----:B------:R-:W-:Y:S04]  /*7d80*/  UIADD3 UR4, UPT, UPT, UR45, 0x1, URZ ;  /* 0x000000012d047890 */ /* 0x000fe8000fffe0ff */
[----:B------:R-:W-:Y:S04]  /*7d90*/  UISETP.NE.AND UP0, UPT, UR4, 0x4, UPT ;  /* 0x000000040400788c */ /* 0x000fe8000bf05270 */
[----:B------:R-:W-:Y:S01]  /*7da0*/  USEL UR44, UR4, URZ, UP0 ;  /* 0x000000ff042c7287 */ /* 0x000fe20008000000 */
[----:B------:R2:W-:Y:S01]  /*7db0*/  @P6 SYNCS.ARRIVE.TRANS64.RED.A1T0 RZ, [R21+URZ], RZ ;  /* 0x000000ff15ff69a7 */ /* 0x0005e200081004ff */
[----:B------:R-:W-:Y:S01]  /*7dc0*/  BSSY B1, `(.L_x_118) ;  /* 0x0000018000017945 */ /* 0x000fe20003800000 */
[----:B------:R-:W3:Y:S02]  /*7dd0*/  @P6 SYNCS.PHASECHK.TRANS64.TRYWAIT P0, [R0+URZ+0x20], R2 ;  /* 0x00002002000065a7 */ /* 0x000ee400080011ff */
[----:B---3--:R-:W-:Y:S01]  /*7de0*/  @P6 SEL R75, RZ, 0x1, !P0 ;  /* 0x00000001ff4b6807 */ /* 0x008fe20004000000 */
[----:B--2---:R-:W-:Y:S06]  /*7df0*/  @!P6 BRA `(.L_x_119) ;  /* 0x000000000050e947 */ /* 0x004fec0003800000 */
        /* <DEDUP_REMOVED lines=8> */
[----:B------:R-:W-:Y:S04]  /*7e80*/  SHF.L.U32 R5, R62, 0x1f, RZ ;  /* 0x0000001f3e057819 */ /* 0x000fe800000006ff */
[----:B------:R-:W1:Y:S02]  /*7e90*/  SYNCS.PHASECHK.TRANS64.TRYWAIT P0, [R0+URZ+0x20], R5 ;  /* 0x00002005000075a7 */ /* 0x000e6400080011ff */
[----:B-1----:R-:W-:Y:S05]  /*7ea0*/  @!P0 BRA `(.L_x_122) ;  /* 0x0000001c00d48947 */ /* 0x002fea0003800000 */
.L_x_121:
[----:B------:R-:W-:Y:S05]  /*7eb0*/  BSYNC B0 ;  /* 0x0000000000007941 */ /* 0x000fea0003800000 */
.L_x_120:
[----:B------:R-:W-:Y:S02]  /*7ec0*/  ISETP.NE.AND P0, PT, R76, RZ, PT ;  /* 0x000000ff4c00720c */ /* 0x000fe40003f05270 */
[----:B------:R-:W-:Y:S11]  /*7ed0*/  IADD3 R73, PT, PT, R73, 0x1, RZ ;  /* 0x0000000149497810 */ /* 0x000ff60007ffe0ff */
[----:B-1----:R-:W-:Y:S01]  /*7ee0*/  @P0 IMAD.IADD R0, R63, 0x1, R2 ;  /* 0x000000013f000824 */ /* 0x002fe200078e0202 */
[----:B------:R-:W-:Y:S05]  /*7ef0*/  @P0 WARPSYNC.ALL ;  /* 0x0000000000000948 */ /* 0x000fea0003800000 */
[----:B------:R2:W3:Y:S04]  /*7f00*/  @P0 LDSM.16.M88.4 R44, [R4+UR43+0x400] ;  /* 0x0004002b042c083b */ /* 0x0004e80008000200 */
[----:B------:R2:W4:Y:S04]  /*7f10*/  @P0 LDSM.16.M88.4 R40, [R3+0x400] ;  /* 0x000400000328083b */ /* 0x0005280000000200 */
[----:B------:R2:W1:Y:S04]  /*7f20*/  @P0 LDSM.16.M88.4 R32, [R2+0x400] ;  /* 0x000400000220083b */ /* 0x0004680000000200 */
[----:B------:R2:W1:Y:S02]  /*7f30*/  @P0 LDSM.16.M88.4 R36, [R0+0x400] ;  /* 0x000400000024083b */ /* 0x0004640000000200 */
.L_x_119:
[----:B------:R-:W-:Y:S05]  /*7f40*/  BSYNC B1 ;  /* 0x0000000000017941 */ /* 0x000fea0003800000 */
.L_x_118:
[----:B--2---:R-:W-:Y:S05]  /*7f50*/  VIADD R0, R25, 0x40 ;  /* 0x0000004019007836 */ /* 0x004fea0000000000 */
        /* <DEDUP_REMOVED lines=20> */
.L_x_123:
[----:B------:R-:W-:Y:S01]  /*80a0*/  ISETP.NE.AND P6, PT, R68, RZ, PT ;  /* 0x000000ff4400720c */ /* 0x000fe20003fc5270 */
[----:B------:R-:W-:Y:S05]  /*80b0*/  WARPSYNC.ALL ;  /* 0x0000000000007948 */ /* 0x000fea0003800000 */
[----:B------:R-:W-:Y:S01]  /*80c0*/  R2UR UR4, R25 ;  /* 0x00000000190472ca */ /* 0x000fe200000e0000 */
[----:B------:R-:W-:Y:S01]  /*80d0*/  IMAD.U32 R0, RZ, RZ, UR44 ;  /* 0x0000002cff007e24 */ /* 0x000fe2000f8e00ff */
[----:B---3--:R-:W-:Y:S01]  /*80e0*/  LOP3.LUT R20, R44, 0xffffe000, RZ, 0xc0, !PT ;  /* 0xffffe0002c147812 */ /* 0x008fe200078ec0ff */
        /* <DEDUP_REMOVED lines=24> */
[----:B----4-:R-:W-:Y:S01]  /*8270*/  LOP3.LUT R18, R40, 0xffffe000, RZ, 0xc0, !PT ;  /* 0xffffe00028127812 */ /* 0x010fe200078ec0ff */
        /* <DEDUP_REMOVED lines=69> */
.L_x_125:
[----:B------:R-:W-:Y:S05]  /*86d0*/  BSYNC.RECONVERGENT B0 ;  /* 0x0000000000007941 */ /* 0x000fea0003800200 */
.L_x_124:
        /* <DEDUP_REMOVED lines=12> */
[----:B------:R-:W-:Y:S04]  /*87a0*/  @P1 IMAD R73, R73, 0x2000, R74 ;  /* 0x0000200049491824 */ /* 0x000fe800078e024a */
[----:B------:R-:W-:Y:S05]  /*87b0*/  @P1 VIADD R3, R73, UR43 ;  /* 0x0000002b49031c36 */ /* 0x000fea0008000000 */
[----:B------:R-:W-:Y:S01]  /*87c0*/  @P1 IADD3 R77, PT, PT, R77, R3, RZ ;  /* 0x000000034d4d1210 */ /* 0x000fe20007ffe0ff */
[----:B------:R-:W-:Y:S01]  /*87d0*/  @P1 IMAD.IADD R3, R63, 0x1, R3 ;  /* 0x000000013f031824 */ /* 0x000fe200078e0203 */
[----:B------:R-:W-:Y:S06]  /*87e0*/  @P0 BRA `(.L_x_129) ;  /* 0x00000000000c0947 */ /* 0x000fec0003800000 */
[----:B------:R-:W-:Y:S04]  /*87f0*/  SHF.L.U32 R0, R62, 0x1f, RZ ;  /* 0x0000001f3e007819 */ /* 0x000fe800000006ff */
[----:B------:R-:W2:Y:S02]  /*8800*/  SYNCS.PHASECHK.TRANS64.TRYWAIT P0, [R2+URZ+0x20], R0 ;  /* 0x00002000020075a7 */ /* 0x000ea400080011ff */
[----:B--2---:R-:W-:Y:S05]  /*8810*/  @!P0 BRA `(.L_x_130) ;  /* 0x00000014008c8947 */ /* 0x004fea0003800000 */
.L_x_129:
[----:B------:R-:W-:Y:S05]  /*8820*/  BSYNC B0 ;  /* 0x0000000000007941 */ /* 0x000fea0003800000 */
.L_x_128:
[----:B------:R-:W-:Y:S11]  /*8830*/  ISETP.NE.AND P0, PT, R76, RZ, PT ;  /* 0x000000ff4c00720c */ /* 0x000ff60003f05270 */
[----:B------:R-:W-:Y:S02]  /*8840*/  @!UPT UIADD3 URZ, UPT, UPT, URZ, URZ, URZ ;  /* 0x000000fffffff290 */ /* 0x000fe4000fffe0ff */
[----:B--2---:R-:W-:Y:S01]  /*8850*/  @P0 IADD3 R0, PT, PT, R63, R77, RZ ;  /* 0x0000004d3f000210 */ /* 0x004fe20007ffe0ff */
[----:B------:R-:W-:Y:S05]  /*8860*/  @P0 WARPSYNC.ALL ;  /* 0x0000000000000948 */ /* 0x000fea0003800000 */
[----:B------:R2:W3:Y:S04]  /*8870*/  @P0 LDSM.16.M88.4 R44, [R73+UR43+0x400] ;  /* 0x0004002b492c083b */ /* 0x0004e80008000200 */
[----:B------:R2:W4:Y:S04]  /*8880*/  @P0 LDSM.16.M88.4 R40, [R3+0x400] ;  /* 0x000400000328083b */ /* 0x0005280000000200 */
[----:B------:R2:W1:Y:S04]  /*8890*/  @P0 LDSM.16.M88.4 R32, [R77+0x400] ;  /* 0x000400004d20083b */ /* 0x0004680000000200 */
[----:B------:R2:W1:Y:S02]  /*88a0*/  @P0 LDSM.16.M88.4 R36, [R0+0x400] ;  /* 0x000400000024083b */ /* 0x0004640000000200 */
.L_x_127:
[----:B------:R-:W-:Y:S05]  /*88b0*/  BSYNC B1 ;  /* 0x0000000000017941 */ /* 0x000fea0003800000 */
.L_x_126:
        /* <DEDUP_REMOVED lines=21> */
.L_x_131:
[----:B------:R-:W-:Y:S01]  /*8a10*/  ISETP.NE.AND P0, PT, R65, RZ, PT ;  /* 0x000000ff4100720c */ /* 0x000fe20003f05270 */
[----:B------:R-:W-:Y:S05]  /*8a20*/  WARPSYNC.ALL ;  /* 0x0000000000007948 */ /* 0x000fea0003800000 */
[----:B------:R-:W-:Y:S01]  /*8a30*/  R2UR UR4, R25 ;  /* 0x00000000190472ca */ /* 0x000fe200000e0000 */
[----:B------:R-:W-:Y:S01]  /*8a40*/  BSSY.RECONVERGENT B0, `(.L_x_132) ;  /* 0x000005d000007945 */ /* 0x000fe20003800200 */
[----:B---3--:R-:W-:Y:S02]  /*8a50*/  LOP3.LUT R0, R44, 0xffffe000, RZ, 0xc0, !PT ;  /* 0xffffe0002c007812 */ /* 0x008fe400078ec0ff */
[----:B------:R-:W-:Y:S02]  /*8a60*/  LOP3.LUT R2, R45, 0xffffe000, RZ, 0xc0, !PT ;  /* 0xffffe0002d027812 */ /* 0x000fe400078ec0ff */
[----:B------:R-:W-:Y:S02]  /*8a70*/  LOP3.LUT R3, R46, 0xffffe000, RZ, 0xc0, !PT ;  /* 0xffffe0002e037812 */ /* 0x000fe400078ec0ff */
[----:B------:R-:W-:Y:S02]  /*8a80*/  LOP3.LUT R20, R47, 0xffffe000, RZ, 0xc0, !PT ;  /* 0xffffe0002f147812 */ /* 0x000fe400078ec0ff */
[----:B----4-:R-:W-:Y:S02]  /*8a90*/  LOP3.LUT R21, R40, 0xffffe000, RZ, 0xc0, !PT ;  /* 0xffffe00028157812 */ /* 0x010fe400078ec0ff */
[----:B------:R-:W-:Y:S01]  /*8aa0*/  LOP3.LUT R25, R41, 0xffffe000, RZ, 0xc0, !PT ;  /* 0xffffe00029197812 */ /* 0x000fe200078ec0ff */
[----:B-1----:R-:W1:Y:S01]  /*8ab0*/  LDTM.16dp128bit.x8 R4, tmem[UR4+0x60] ;  /* 0x00006004000479ee */ /* 0x002e620008180000 */
[----:B------:R-:W-:Y:S01]  /*8ac0*/  R2UR UR4, R26 ;  /* 0x000000001a0472ca */ /* 0x000fe200000e0000 */
[----:B------:R-:W-:Y:S01]  /*8ad0*/  NOP ;  /* 0x0000000000007918 */ /* 0x000fe20000000000 */
[----:B------:R-:W-:Y:S02]  /*8ae0*/  LOP3.LUT R26, R42, 0xffffe000, RZ, 0xc0, !PT ;  /* 0xffffe0002a1a7812 */ /* 0x000fe400078ec0ff */
[----:B------:R-:W-:Y:S02]  /*8af0*/  LOP3.LUT R28, R43, 0xffffe000, RZ, 0xc0, !PT ;  /* 0xffffe0002b1c7812 */ /* 0x000fe400078ec0ff */
[----:B------:R-:W-:Y:S02]  /*8b00*/  LOP3.LUT R29, R32, 0xffffe000, RZ, 0xc0, !PT ;  /* 0xffffe000201d7812 */ /* 0x000fe400078ec0ff */
[----:B------:R-:W-:Y:S02]  /*8b10*/  LOP3.LUT R30, R33, 0xffffe000, RZ, 0xc0, !PT ;  /* 0xffffe000211e7812 */ /* 0x000fe400078ec0ff */
[----:B------:R-:W-:Y:S02]  /*8b20*/  LOP3.LUT R31, R34, 0xffffe000, RZ, 0xc0, !PT ;  /* 0xffffe000221f7812 */ /* 0x000fe400078ec0ff */
[----:B------:R-:W-:Y:S01]  /*8b30*/  LOP3.LUT R32, R35, 0xffffe000, RZ, 0xc0, !PT ;  /* 0xffffe00023207812 */ /* 0x000fe200078ec0ff */
[----:B------:R-:W-:Y:S01]  /*8b40*/  UIADD3 UR4, UPT, UPT, UR4, 0xb0, URZ ;  /* 0x000000b004047890 */ /* 0x000fe2000fffe0ff */
[----:B------:R-:W-:Y:S02]  /*8b50*/  LOP3.LUT R33, R36, 0xffffe000, RZ, 0xc0, !PT ;  /* 0xffffe00024217812 */ /* 0x000fe400078ec0ff */
[----:B------:R-:W-:Y:S01]  /*8b60*/  LOP3.LUT R34, R37, 0xffffe000, RZ, 0xc0, !PT ;  /* 0xffffe00025227812 */ /* 0x000fe200078ec0ff */
[----:B------:R-:W-:Y:S01]  /*8b70*/  UPRMT UR4, UR63, 0x654, UR4 ;  /* 0x000006543f047896 */ /* 0x000fe20008000004 */
[----:B------:R-:W-:Y:S02]  /*8b80*/  LOP3.LUT R35, R38, 0xffffe000, RZ, 0xc0, !PT ;  /* 0xffffe00026237812 */ /* 0x000fe400078ec0ff */
[----:B------:R-:W-:Y:S01]  /*8b90*/  LOP3.LUT R36, R39, 0xffffe000, RZ, 0xc0, !PT ;  /* 0xffffe00027247812 */ /* 0x000fe200078ec0ff */
[C---:B-1----:R-:W-:Y:S01]  /*8ba0*/  FMUL R4, R24.reuse, R4 ;  /* 0x0000000418047220 */ /* 0x042fe20000400000 */
[C---:B------:R-:W-:Y:S01]  /*8bb0*/  FMUL R5, R24.reuse, R5 ;  /* 0x0000000518057220 */ /* 0x040fe20000400000 */
[C---:B------:R-:W-:Y:S01]  /*8bc0*/  FMUL R6, R24.reuse, R6 ;  /* 0x0000000618067220 */ /* 0x040fe20000400000 */
[C---:B------:R-:W-:Y:S01]  /*8bd0*/  FMUL R7, R24.reuse, R7 ;  /* 0x0000000718077220 */ /* 0x040fe20000400000 */
[C---:B------:R-:W-:Y:S01]  /*8be0*/  FFMA R4, R27.reuse, R0, R4 ;  /* 0x000000001b047223 */ /* 0x040fe20000000004 */
[C---:B------:R-:W-:Y:S01]  /*8bf0*/  FMUL R8, R24.reuse, R8 ;  /* 0x0000000818087220 */ /* 0x040fe20000400000 */
[C---:B------:R-:W-:Y:S01]  /*8c00*/  FFMA R5, R27.reuse, R2, R5 ;  /* 0x000000021b057223 */ /* 0x040fe20000000005 */
[C---:B------:R-:W-:Y:S01]  /*8c10*/  FMUL R9, R24.reuse, R9 ;  /* 0x0000000918097220 */ /* 0x040fe20000400000 */
[C---:B------:R-:W-:Y:S01]  /*8c20*/  FFMA R6, R27.reuse, R3, R6 ;  /* 0x000000031b067223 */ /* 0x040fe20000000006 */
[----:B------:R-:W-:Y:S01]  /*8c30*/  F2FP.TF32.F32.PACK_B R4, R4 ;  /* 0x00000004ff04723e */ /* 0x000fe200024050ff */
[C---:B------:R-:W-:Y:S01]  /*8c40*/  FMUL R10, R24.reuse, R10 ;  /* 0x0000000a180a7220 */ /* 0x040fe20000400000 */
[----:B------:R-:W-:Y:S01]  /*8c50*/  F2FP.TF32.F32.PACK_B R5, R5 ;  /* 0x00000005ff05723e */ /* 0x000fe200024050ff */
[C---:B------:R-:W-:Y:S01]  /*8c60*/  FFMA R7, R27.reuse, R20, R7 ;  /* 0x000000141b077223 */ /* 0x040fe20000000007 */
[C---:B------:R-:W-:Y:S01]  /*8c70*/  FMUL R11, R24.reuse, R11 ;  /* 0x0000000b180b7220 */ /* 0x040fe20000400000 */
        /* <DEDUP_REMOVED lines=8> */
[----:B------:R-:W-:Y:S01]  /*8d00*/  F2FP.TF32.F32.PACK_B R6, R6 ;  /* 0x00000006ff06723e */ /* 0x000fe200024050ff */
[C---:B------:R-:W-:Y:S01]  /*8d10*/  FFMA R12, R27.reuse, R29, R12 ;  /* 0x0000001d1b0c7223 */ /* 0x040fe2000000000c */
[----:B------:R-:W-:Y:S01]  /*8d20*/  F2FP.TF32.F32.PACK_B R7, R7 ;  /* 0x00000007ff07723e */ /* 0x000fe200024050ff */
[C---:B------:R-:W-:Y:S01]  /*8d30*/  FMUL R16, R24.reuse, R16 ;  /* 0x0000001018107220 */ /* 0x040fe20000400000 */
[C---:B------:R-:W-:Y:S01]  /*8d40*/  FFMA R13, R27.reuse, R30, R13 ;  /* 0x0000001e1b0d7223 */ /* 0x040fe2000000000d */
[C---:B------:R-:W-:Y:S01]  /*8d50*/  FMUL R17, R24.reuse, R17 ;  /* 0x0000001118117220 */ /* 0x040fe20000400000 */
[C---:B------:R-:W-:Y:S01]  /*8d60*/  FFMA R14, R27.reuse, R31, R14 ;  /* 0x0000001f1b0e7223 */ /* 0x040fe2000000000e */
[C---:B------:R-:W-:Y:S01]  /*8d70*/  FMUL R18, R24.reuse, R18 ;  /* 0x0000001218127220 */ /* 0x040fe20000400000 */
[C---:B------:R-:W-:Y:S01]  /*8d80*/  FFMA R15, R27.reuse, R32, R15 ;  /* 0x000000201b0f7223 */ /* 0x040fe2000000000f */
[----:B------:R-:W-:Y:S01]  /*8d90*/  FMUL R19, R24, R19 ;  /* 0x0000001318137220 */ /* 0x000fe20000400000 */
[----:B------:R-:W-:Y:S01]  /*8da0*/  F2FP.TF32.F32.PACK_B R8, R8 ;  /* 0x00000008ff08723e */ /* 0x000fe200024050ff */
[C---:B------:R-:W-:Y:S01]  /*8db0*/  FFMA R16, R27.reuse, R33, R16 ;  /* 0x000000211b107223 */ /* 0x040fe20000000010 */
[----:B------:R-:W-:Y:S01]  /*8dc0*/  F2FP.TF32.F32.PACK_B R9, R9 ;  /* 0x00000009ff09723e */ /* 0x000fe200024050ff */
[----:B------:R-:W-:Y:S01]  /*8dd0*/  SYNCS.ARRIVE.TRANS64.RED.A1T0 RZ, [UR4], RZ ;  /* 0x000000ffffff79a7 */ /* 0x000fe20008100404 */
[----:B------:R1:W-:Y:S01]  /*8de0*/  STSM.16.M88.4 [R70+0x6400], R4 ;  /* 0x0064000446007844 */ /* 0x0003e20000000200 */
        /* <DEDUP_REMOVED lines=14> */
[----:B------:R-:W-:Y:S05]  /*8ed0*/  F2FP.TF32.F32.PACK_B R19, R19 ;  /* 0x00000013ff13723e */ /* 0x000fea00024050ff */
        /* <DEDUP_REMOVED lines=19> */
.L_x_133:
[----:B------:R-:W-:Y:S05]  /*9010*/  BSYNC.RECONVERGENT B0 ;  /* 0x0000000000007941 */ /* 0x000fea0003800200 */
.L_x_132:
[----:B------:R-:W-:Y:S01]  /*9020*/  BAR.SYNC.DEFER_BLOCKING 0x1, 0x80 ;  /* 0x0042000000007b1d */ /* 0x000fe20000010000 */
[----:B------:R-:W-:Y:S01]  /*9030*/  UISETP.NE.AND UP0, UPT, UR46, -0x4, UPT ;  /* 0xfffffffc2e00788c */ /* 0x000fe2000bf05270 */
[----:B------:R-:W-:Y:S08]  /*9040*/  IADD3 R22, PT, PT, R22, 0x1, RZ ;  /* 0x0000000116167810 */ /* 0x000ff00007ffe0ff */
[----:B------:R-:W-:Y:S05]  /*9050*/  BRA.U !UP0, `(.L_x_134) ;  /* 0x0000000108287547 */ /* 0x000fea000b800000 */
[----:B------:R-:W-:Y:S01]  /*9060*/  ISETP.NE.AND P0, PT, R68, RZ, PT ;  /* 0x000000ff4400720c */ /* 0x000fe20003f05270 */
[----:B------:R-:W-:Y:S01]  /*9070*/  IMAD.U32 R2, RZ, RZ, UR45 ;  /* 0x0000002dff027e24 */ /* 0x000fe2000f8e00ff */
[----:B------:R-:W-:Y:S01]  /*9080*/  UIADD3 UR4, UPT, UPT, UR45, 0x1, URZ ;  /* 0x000000012d047890 */ /* 0x000fe2000fffe0ff */
[----:B------:R-:W-:Y:S03]  /*9090*/  IMAD.U32 R0, RZ, RZ, UR63 ;  /* 0x0000003fff007e24 */ /* 0x000fe6000f8e00ff */
[----:B------:R-:W-:Y:S04]  /*90a0*/  UISETP.NE.AND UP0, UPT, UR4, 0x4, UPT ;  /* 0x000000040400788c */ /* 0x000fe8000bf05270 */
[----:B------:R-:W-:Y:S03]  /*90b0*/  USEL UR45, UR4, URZ, UP0 ;  /* 0x000000ff042d7287 */ /* 0x000fe60008000000 */
[----:B------:R-:W-:Y:S05]  /*90c0*/  @P0 LEA R2, R2, UR43, 0x3 ;  /* 0x0000002b02020c11 */ /* 0x000fea000f8e18ff */
[----:B------:R-:W-:Y:S05]  /*90d0*/  @P0 VIADD R2, R2, 0x40 ;  /* 0x0000004002020836 */ /* 0x000fea0000000000 */
[----:B------:R-:W-:Y:S04]  /*90e0*/  @P0 PRMT R0, R0, 0x654, R2 ;  /* 0x0000065400000816 */ /* 0x000fe80000000002 */
[----:B------:R2:W-:Y:S03]  /*90f0*/  @P0 SYNCS.ARRIVE.TRANS64.RED.A1T0 RZ, [R0+URZ], RZ ;  /* 0x000000ff00ff09a7 */ /* 0x0005e600081004ff */
.L_x_134:
[----:B------:R-:W-:Y:S01]  /*9100*/  R2UR UR5, R55 ;  /* 0x00000000370572ca */ /* 0x000fe200000e0000 */
[----:B------:R-:W-:Y:S01]  /*9110*/  UISETP.NE.AND UP0, UPT, UR61, URZ, UPT ;  /* 0x000000ff3d00728c */ /* 0x000fe2000bf05270 */
[----:B------:R-:W-:Y:S01]  /*9120*/  R2UR UR4, R56 ;  /* 0x00000000380472ca */ /* 0x000fe200000e0000 */
[----:B------:R-:W-:Y:S01]  /*9130*/  UIADD3 UR46, UPT, UPT, UR46, 0x4, URZ ;  /* 0x000000042e2e7890 */ /* 0x000fe2000fffe0ff */
[----:B------:R-:W-:Y:S01]  /*9140*/  ISETP.NE.AND P0, PT, R59, 0x2, PT ;  /* 0x000000023b00780c */ /* 0x000fe20003f05270 */
[----:B------:R-:W-:Y:S01]  /*9150*/  UMOV UR60, UR59 ;  /* 0x0000003b003c7c82 */ /* 0x000fe20008000000 */
[----:B------:R-:W-:Y:S02]  /*9160*/  ISETP.NE.AND P1, PT, R22, 0x4, PT ;  /* 0x000000041600780c */ /* 0x000fe40003f25270 */
[----:B------:R-:W-:Y:S02]  /*9170*/  SEL R2, RZ, 0x1, P0 ;  /* 0x00000001ff027807 */ /* 0x000fe40000000000 */
[----:B--2---:R-:W-:Y:S02]  /*9180*/  SEL R0, RZ, 0x1, P1 ;  /* 0x00000001ff007807 */ /* 0x004fe40000800000 */
[----:B------:R-:W-:Y:S01]  /*9190*/  LOP3.LUT R60, R60, R2, RZ, 0x3c, !PT ;  /* 0x000000023c3c7212 */ /* 0x000fe200078e3cff */
[----:B------:R-:W-:Y:S01]  /*91a0*/  UIADD3 UR20, UPT, UPT, UR36, UR5, URZ ;  /* 0x0000000524147290 */ /* 0x000fe2000fffe0ff */
[----:B------:R-:W-:Y:S01]  /*91b0*/  LOP3.LUT R61, R61, R0, RZ, 0x3c, !PT ;  /* 0x000000003d3d7212 */ /* 0x000fe200078e3cff */
[----:B------:R-:W-:Y:S01]  /*91c0*/  UIADD3 UR16, UPT, UPT, UR37, UR4, URZ ;  /* 0x0000000425107290 */ /* 0x000fe2000fffe0ff */
[----:B------:R-:W-:Y:S02]  /*91d0*/  SEL R59, R59, RZ, P0 ;  /* 0x000000ff3b3b7207 */ /* 0x000fe40000000000 */
[----:B------:R-:W-:Y:S01]  /*91e0*/  SEL R22, R22, RZ, P1 ;  /* 0x000000ff16167207 */ /* 0x000fe20000800000 */
[----:B------:R-:W-:Y:S08]  /*91f0*/  BRA.U UP0, `(.L_x_135) ;  /* 0xffffffc900907547 */ /* 0x000ff0000b83ffff */
[----:B------:R-:W-:-:S09]  /*9200*/  UISETP.NE.AND UP0, UPT, UR62, URZ, UPT ;  /* 0x000000ff3e00728c */ /* 0x000fd2000bf05270 */
[----:B------:R-:W-:Y:S05]  /*9210*/  BRA.U !UP0, `(.L_x_136) ;  /* 0x0000000108487547 */ /* 0x000fea000b800000 */
[----:B------:R-:W2:Y:S02]  /*9220*/  LDCU.64 UR4, c[0x0][0x890] ;  /* 0x00011200ff0477ac */ /* 0x000ea40008000a00 */
[----:B--2---:R-:W-:-:S04]  /*9230*/  UISETP.NE.U32.AND UP0, UPT, UR4, URZ, UPT ;  /* 0x000000ff0400728c */ /* 0x004fc8000bf05070 */
[----:B------:R-:W-:-:S09]  /*9240*/  UISETP.NE.AND.EX UP0, UPT, UR5, URZ, UPT, UP0 ;  /* 0x000000ff0500728c */ /* 0x000fd2000bf05300 */
[----:B------:R-:W-:Y:S05]  /*9250*/  BRA.U UP0, `(.L_x_137) ;  /* 0x00000001000c7547 */ /* 0x000fea000b800000 */
[----:B------:R-:W-:-:S13]  /*9260*/  FSETP.NEU.AND P0, PT, R27, RZ, PT ;  /* 0x000000ff1b00720b */ /* 0x000fda0003f0d000 */
[----:B------:R-:W-:Y:S05]  /*9270*/  @!P0 EXIT ;  /* 0x000000000000894d */ /* 0x000fea0003800000 */
[----:B------:R-:W-:Y:S05]  /*9280*/  BRA `(.L_x_136) ;  /* 0x00000000002c7947 */ /* 0x000fea0003800000 */
.L_x_137:
[----:B------:R-:W-:Y:S01]  /*9290*/  ISETP.NE.AND P0, PT, R58, RZ, PT ;  /* 0x000000ff3a00720c */ /* 0x000fe20003f05270 */
[----:B------:R-:W-:-:S12]  /*92a0*/  BSSY.RECONVERGENT B0, `(.L_x_136) ;  /* 0x0000009000007945 */ /* 0x000fd80003800200 */
[----:B------:R-:W-:Y:S05]  /*92b0*/  @P0 BRA `(.L_x_138) ;  /* 0x0000000000140947 */ /* 0x000fea0003800000 */
[----:B------:R-:W2:Y:S02]  /*92c0*/  LDCU.64 UR4, c[0x0][0x888] ;  /* 0x00011100ff0477ac */ /* 0x000ea40008000a00 */
[----:B--2---:R-:W-:-:S04]  /*92d0*/  ISETP.NE.U32.AND P0, PT, RZ, UR4, PT ;  /* 0x00000004ff007c0c */ /* 0x004fc8000bf05070 */
[----:B------:R-:W-:-:S13]  /*92e0*/  ISETP.NE.AND.EX P0, PT, RZ, UR5, PT, P0 ;  /* 0x00000005ff007c0c */ /* 0x000fda000bf05300 */
[----:B------:R-:W-:Y:S05]  /*92f0*/  @!P0 EXIT ;  /* 0x000000000000894d */ /* 0x000fea0003800000 */
[----:B------:R-:W-:Y:S05]  /*9300*/  BRA `(.L_x_139) ;  /* 0x0000000000087947 */ /* 0x000fea0003800000 */
.L_x_138:
[----:B------:R-:W-:-:S13]  /*9310*/  FSETP.NEU.AND P0, PT, R27, RZ, PT ;  /* 0x000000ff1b00720b */ /* 0x000fda0003f0d000 */
[----:B------:R-:W-:Y:S05]  /*9320*/  @!P0 EXIT ;  /* 0x000000000000894d */ /* 0x000fea0003800000 */
.L_x_139:
[----:B------:R-:W-:Y:S05]  /*9330*/  BSYNC.RECONVERGENT B0 ;  /* 0x0000000000007941 */ /* 0x000fea0003800200 */
.L_x_136:
[----:B------:R-:W-:Y:S01]  /*9340*/  ULEA UR4, UR45, UR43, 0x3 ;  /* 0x0000002b2d047291 */ /* 0x000fe2000f8e18ff */
[----:B------:R-:W-:-:S04]  /*9350*/  DEPBAR.LE SB0, 0x0 ;  /* 0x000080000000791a */ /* 0x000fc80000000000 */
[----:B------:R-:W-:-:S04]  /*9360*/  UIADD3 UR4, UPT, UPT, UR4, 0x40, URZ ;  /* 0x0000004004047890 */ /* 0x000fc8000fffe0ff */
[----:B------:R-:W-:-:S09]  /*9370*/  UPRMT UR4, UR63, 0x654, UR4 ;  /* 0x000006543f047896 */ /* 0x000fd20008000004 */
[----:B------:R-:W-:Y:S01]  /*9380*/  SYNCS.ARRIVE.TRANS64.RED.A1T0 RZ, [UR4], RZ ;  /* 0x000000ffffff79a7 */ /* 0x000fe20008100404 */
[----:B------:R-:W-:Y:S05]  /*9390*/  EXIT ;  /* 0x000000000000794d */ /* 0x000fea0003800000 */
.L_x_24:
[----:B--2---:R2:W3:Y:S02]  /*93a0*/  SYNCS.PHASECHK.TRANS64.TRYWAIT P0, [R0+URZ+0xe0], R2 ;  /* 0x0000e002000075a7 */ /* 0x0044e400080011ff */
[----:B---3--:R-:W-:Y:S05]  /*93b0*/  @!P0 NANOSLEEP.SYNCS 0x989680 ;  /* 0x009896800000895d */ /* 0x008fea0003900000 */
[----:B------:R-:W3:Y:S02]  /*93c0*/  @!P0 SYNCS.PHASECHK.TRANS64 P0, [R0+URZ+0xe0], R2 ;  /* 0x0000e002000085a7 */ /* 0x000ee400080010ff */
[----:B---3--:R-:W-:Y:S05]  /*93d0*/  @!P0 BRA `(.L_x_24) ;  /* 0xfffffffc00f08947 */ /* 0x008fea000383ffff */
[----:B------:R-:W-:Y:S05]  /*93e0*/  BRA `(.L_x_140) ;  /* 0xffffff8400747947 */ /* 0x000fea000383ffff */
.L_x_27:
[----:B-1----:R-:W-:-:S07]  /*93f0*/  MOV R0, UR57 ;  /* 0x0000003900007c02 */ /* 0x002fce0008000f00 */
.L_x_141:
[----:B-1----:R1:W2:Y:S02]  /*9400*/  SYNCS.PHASECHK.TRANS64.TRYWAIT P0, [R0+URZ+0x10], R3 ;  /* 0x00001003000075a7 */ /* 0x0022a400080011ff */
[----:B--2---:R-:W-:Y:S05]  /*9410*/  @!P0 NANOSLEEP.SYNCS 0x989680 ;  /* 0x009896800000895d */ /* 0x004fea0003900000 */
[----:B------:R-:W2:Y:S02]  /*9420*/  @!P0 SYNCS.PHASECHK.TRANS64 P0, [R0+URZ+0x10], R3 ;  /* 0x00001003000085a7 */ /* 0x000ea400080010ff */
[----:B--2---:R-:W-:Y:S05]  /*9430*/  @!P0 BRA `(.L_x_141) ;  /* 0xfffffffc00f08947 */ /* 0x004fea000383ffff */
[----:B------:R-:W-:Y:S05]  /*9440*/  BRA `(.L_x_26) ;  /* 0xffffff8400c07947 */ /* 0x000fea000383ffff */
.L_x_36:
[----:B-1----:R-:W-:-:S07]  /*9450*/  MOV R0, UR57 ;  /* 0x0000003900007c02 */ /* 0x002fce0008000f00 */
.L_x_142:
[----:B-1----:R1:W2:Y:S02]  /*9460*/  SYNCS.PHASECHK.TRANS64.TRYWAIT P0, [R0+URZ+0x10], R3 ;  /* 0x00001003000075a7 */ /* 0x0022a400080011ff */
[----:B--2---:R-:W-:Y:S05]  /*9470*/  @!P0 NANOSLEEP.SYNCS 0x989680 ;  /* 0x009896800000895d */ /* 0x004fea0003900000 */
[----:B------:R-:W2:Y:S02]  /*9480*/  @!P0 SYNCS.PHASECHK.TRANS64 P0, [R0+URZ+0x10], R3 ;  /* 0x00001003000085a7 */ /* 0x000ea400080010ff */
[----:B--2---:R-:W-:Y:S05]  /*9490*/  @!P0 BRA `(.L_x_142) ;  /* 0xfffffffc00f08947 */ /* 0x004fea000383ffff */
[----:B------:R-:W-:Y:S05]  /*94a0*/  BRA `(.L_x_35) ;  /* 0xffffff8c00207947 */ /* 0x000fea000383ffff */
.L_x_43:
[----:B-1----:R1:W4:Y:S02]  /*94b0*/  SYNCS.PHASECHK.TRANS64.TRYWAIT P0, [R3+URZ+0x70], R0 ;  /* 0x00007000030075a7 */ /* 0x00232400080011ff */
[----:B----4-:R-:W-:Y:S05]  /*94c0*/  @!P0 NANOSLEEP.SYNCS 0x989680 ;  /* 0x009896800000895d */ /* 0x010fea0003900000 */
[----:B------:R-:W4:Y:S02]  /*94d0*/  @!P0 SYNCS.PHASECHK.TRANS64 P0, [R3+URZ+0x70], R0 ;  /* 0x00007000030085a7 */ /* 0x000f2400080010ff */
[----:B----4-:R-:W-:Y:S05]  /*94e0*/  @!P0 BRA `(.L_x_43) ;  /* 0xfffffffc00f08947 */ /* 0x010fea000383ffff */
[----:B------:R-:W-:Y:S05]  /*94f0*/  BRA `(.L_x_143) ;  /* 0xffffff9000607947 */ /* 0x000fea000383ffff */
.L_x_47:
[----:B------:R-:W-:-:S07]  /*9500*/  MOV R0, UR4 ;  /* 0x0000000400007c02 */ /* 0x000fce0008000f00 */
.L_x_144:
[----:B-1----:R1:W2:Y:S02]  /*9510*/  SYNCS.PHASECHK.TRANS64.TRYWAIT P0, [R0+URZ], R2 ;  /* 0x00000002000075a7 */ /* 0x0022a400080011ff */
[----:B--2---:R-:W-:Y:S05]  /*9520*/  @!P0 NANOSLEEP.SYNCS 0x989680 ;  /* 0x009896800000895d */ /* 0x004fea0003900000 */
[----:B------:R-:W2:Y:S02]  /*9530*/  @!P0 SYNCS.PHASECHK.TRANS64 P0, [R0+URZ], R2 ;  /* 0x00000002000085a7 */ /* 0x000ea400080010ff */
[----:B--2---:R-:W-:Y:S05]  /*9540*/  @!P0 BRA `(.L_x_144) ;  /* 0xfffffffc00f08947 */ /* 0x004fea000383ffff */
[----:B------:R-:W-:Y:S05]  /*9550*/  BRA `(.L_x_145) ;  /* 0xffffff98000c7947 */ /* 0x000fea000383ffff */
.L_x_50:
[----:B--2---:R2:W3:Y:S02]  /*9560*/  SYNCS.PHASECHK.TRANS64.TRYWAIT P0, [R2+URZ+0xd0], R4 ;  /* 0x0000d004020075a7 */ /* 0x0044e400080011ff */
[----:B---3--:R-:W-:Y:S05]  /*9570*/  @!P0 NANOSLEEP.SYNCS 0x989680 ;  /* 0x009896800000895d */ /* 0x008fea0003900000 */
[----:B------:R-:W3:Y:S02]  /*9580*/  @!P0 SYNCS.PHASECHK.TRANS64 P0, [R2+URZ+0xd0], R4 ;  /* 0x0000d004020085a7 */ /* 0x000ee400080010ff */
[----:B---3--:R-:W-:Y:S05]  /*9590*/  @!P0 BRA `(.L_x_50) ;  /* 0xfffffffc00f08947 */ /* 0x008fea000383ffff */
[----:B------:R-:W-:Y:S05]  /*95a0*/  BRA `(.L_x_146) ;  /* 0xffffff9800687947 */ /* 0x000fea000383ffff */
.L_x_51:
[----:B------:R-:W-:-:S07]  /*95b0*/  MOV R2, UR4 ;  /* 0x0000000400027c02 */ /* 0x000fce0008000f00 */
.L_x_147:
[----:B--2---:R2:W3:Y:S02]  /*95c0*/  SYNCS.PHASECHK.TRANS64.TRYWAIT P0, [R2+URZ+0x80], R5 ;  /* 0x00008005020075a7 */ /* 0x0044e400080011ff */
[----:B---3--:R-:W-:Y:S05]  /*95d0*/  @!P0 NANOSLEEP.SYNCS 0x989680 ;  /* 0x009896800000895d */ /* 0x008fea0003900000 */
[----:B------:R-:W3:Y:S02]  /*95e0*/  @!P0 SYNCS.PHASECHK.TRANS64 P0, [R2+URZ+0x80], R5 ;  /* 0x00008005020085a7 */ /* 0x000ee400080010ff */
[----:B---3--:R-:W-:Y:S05]  /*95f0*/  @!P0 BRA `(.L_x_147) ;  /* 0xfffffffc00f08947 */ /* 0x008fea000383ffff */
[----:B------:R-:W-:Y:S05]  /*9600*/  BRA `(.L_x_148) ;  /* 0xffffff9800787947 */ /* 0x000fea000383ffff */
.L_x_52:
[----:B--2---:R2:W3:Y:S02]  /*9610*/  SYNCS.PHASECHK.TRANS64.TRYWAIT P1, [R2+URZ+0x70], R4 ;  /* 0x00007004020075a7 */ /* 0x0044e400080211ff */
[----:B---3--:R-:W-:Y:S05]  /*9620*/  @!P1 NANOSLEEP.SYNCS 0x989680 ;  /* 0x009896800000995d */ /* 0x008fea0003900000 */
[----:B------:R-:W3:Y:S02]  /*9630*/  @!P1 SYNCS.PHASECHK.TRANS64 P1, [R2+URZ+0x70], R4 ;  /* 0x00007004020095a7 */ /* 0x000ee400080210ff */
[----:B---3--:R-:W-:Y:S05]  /*9640*/  @!P1 BRA `(.L_x_52) ;  /* 0xfffffffc00f09947 */ /* 0x008fea000383ffff */
[----:B------:R-:W-:Y:S05]  /*9650*/  BRA `(.L_x_149) ;  /* 0xffffff9800a87947 */ /* 0x000fea000383ffff */
.L_x_55:
[----:B------:R-:W-:-:S07]  /*9660*/  MOV R0, UR4 ;  /* 0x0000000400007c02 */ /* 0x000fce0008000f00 */
.L_x_150:
[----:B--2---:R2:W3:Y:S02]  /*9670*/  SYNCS.PHASECHK.TRANS64.TRYWAIT P0, [R0+URZ+0x80], R2 ;  /* 0x00008002000075a7 */ /* 0x0044e400080011ff */
[----:B---3--:R-:W-:Y:S05]  /*9680*/  @!P0 NANOSLEEP.SYNCS 0x989680 ;  /* 0x009896800000895d */ /* 0x008fea0003900000 */
[----:B------:R-:W3:Y:S02]  /*9690*/  @!P0 SYNCS.PHASECHK.TRANS64 P0, [R0+URZ+0x80], R2 ;  /* 0x00008002000085a7 */ /* 0x000ee400080010ff */
[----:B---3--:R-:W-:Y:S05]  /*96a0*/  @!P0 BRA `(.L_x_150) ;  /* 0xfffffffc00f08947 */ /* 0x008fea000383ffff */
[----:B------:R-:W-:Y:S05]  /*96b0*/  BRA `(.L_x_54) ;  /* 0xffffff9800fc7947 */ /* 0x000fea000383ffff */
.L_x_62:
[----:B-1----:R1:W2:Y:S02]  /*96c0*/  SYNCS.PHASECHK.TRANS64.TRYWAIT P1, [R0+URZ+0x70], R2 ;  /* 0x00007002000075a7 */ /* 0x0022a400080211ff */
[----:B--2---:R-:W-:Y:S05]  /*96d0*/  @!P1 NANOSLEEP.SYNCS 0x989680 ;  /* 0x009896800000995d */ /* 0x004fea0003900000 */
[----:B------:R-:W2:Y:S02]  /*96e0*/  @!P1 SYNCS.PHASECHK.TRANS64 P1, [R0+URZ+0x70], R2 ;  /* 0x00007002000095a7 */ /* 0x000ea400080210ff */
[----:B--2---:R-:W-:Y:S05]  /*96f0*/  @!P1 BRA `(.L_x_62) ;  /* 0xfffffffc00f09947 */ /* 0x004fea000383ffff */
[----:B------:R-:W-:Y:S05]  /*9700*/  BRA `(.L_x_151) ;  /* 0xffffffa000647947 */ /* 0x000fea000383ffff */
.L_x_63:
[----:B------:R-:W-:-:S13]  /*9710*/  R2UR UR4, R13 ;  /* 0x000000000d0472ca */ /* 0x000fda00000e0000 */
[----:B------:R-:W-:-:S07]  /*9720*/  MOV R2, UR4 ;  /* 0x0000000400027c02 */ /* 0x000fce0008000f00 */
.L_x_152:
[----:B-1----:R1:W2:Y:S02]  /*9730*/  SYNCS.PHASECHK.TRANS64.TRYWAIT P0, [R2+URZ+0xb0], R0 ;  /* 0x0000b000020075a7 */ /* 0x0022a400080011ff */
[----:B--2---:R-:W-:Y:S05]  /*9740*/  @!P0 NANOSLEEP.SYNCS 0x989680 ;  /* 0x009896800000895d */ /* 0x004fea0003900000 */
[----:B------:R-:W2:Y:S02]  /*9750*/  @!P0 SYNCS.PHASECHK.TRANS64 P0, [R2+URZ+0xb0], R0 ;  /* 0x0000b000020085a7 */ /* 0x000ea400080010ff */
[----:B--2---:R-:W-:Y:S05]  /*9760*/  @!P0 BRA `(.L_x_152) ;  /* 0xfffffffc00f08947 */ /* 0x004fea000383ffff */
[----:B------:R-:W-:Y:S05]  /*9770*/  BRA `(.L_x_153) ;  /* 0xffffffa000b87947 */ /* 0x000fea000383ffff */
.L_x_66:
[----:B------:R-:W-:Y:S07]  /*9780*/  MOV R0, UR5 ;  /* 0x0000000500007c02 */ /* 0x000fee0008000f00 */
.L_x_154:
[----:B-1----:R1:W2:Y:S02]  /*9790*/  SYNCS.PHASECHK.TRANS64.TRYWAIT P0, [R0+URZ], R2 ;  /* 0x00000002000075a7 */ /* 0x0022a400080011ff */
[----:B--2---:R-:W-:Y:S05]  /*97a0*/  @!P0 NANOSLEEP.SYNCS 0x989680 ;  /* 0x009896800000895d */ /* 0x004fea0003900000 */
[----:B------:R-:W2:Y:S02]  /*97b0*/  @!P0 SYNCS.PHASECHK.TRANS64 P0, [R0+URZ], R2 ;  /* 0x00000002000085a7 */ /* 0x000ea400080010ff */
[----:B--2---:R-:W-:Y:S05]  /*97c0*/  @!P0 BRA `(.L_x_154) ;  /* 0xfffffffc00f08947 */ /* 0x004fea000383ffff */
[----:B------:R-:W-:Y:S05]  /*97d0*/  BRA `(.L_x_65) ;  /* 0xffffffa000d47947 */ /* 0x000fea000383ffff */
.L_x_69:
[----:B------:R-:W-:-:S07]  /*97e0*/  MOV R0, UR4 ;  /* 0x0000000400007c02 */ /* 0x000fce0008000f00 */
.L_x_155:
[----:B--2---:R2:W3:Y:S02]  /*97f0*/  SYNCS.PHASECHK.TRANS64.TRYWAIT P0, [R0+URZ], R2 ;  /* 0x00000002000075a7 */ /* 0x0044e400080011ff */
[----:B---3--:R-:W-:Y:S05]  /*9800*/  @!P0 NANOSLEEP.SYNCS 0x989680 ;  /* 0x009896800000895d */ /* 0x008fea0003900000 */
[----:B------:R-:W3:Y:S02]  /*9810*/  @!P0 SYNCS.PHASECHK.TRANS64 P0, [R0+URZ], R2 ;  /* 0x00000002000085a7 */ /* 0x000ee400080010ff */
[----:B---3--:R-:W-:Y:S05]  /*9820*/  @!P0 BRA `(.L_x_155) ;  /* 0xfffffffc00f08947 */ /* 0x008fea000383ffff */
[----:B------:R-:W-:Y:S05]  /*9830*/  BRA `(.L_x_156) ;  /* 0xffffffa800e07947 */ /* 0x000fea000383ffff */
.L_x_70:
[----:B------:R-:W-:-:S07]  /*9840*/  MOV R0, UR5 ;  /* 0x0000000500007c02 */ /* 0x000fce0008000f00 */
.L_x_157:
[----:B-1----:R1:W2:Y:S02]  /*9850*/  SYNCS.PHASECHK.TRANS64.TRYWAIT P0, [R0+URZ], R3 ;  /* 0x00000003000075a7 */ /* 0x0022a400080011ff */
[----:B--2---:R-:W-:Y:S05]  /*9860*/  @!P0 NANOSLEEP.SYNCS 0x989680 ;  /* 0x009896800000895d */ /* 0x004fea0003900000 */
[----:B------:R-:W2:Y:S02]  /*9870*/  @!P0 SYNCS.PHASECHK.TRANS64 P0, [R0+URZ], R3 ;  /* 0x00000003000085a7 */ /* 0x000ea400080010ff */
[----:B--2---:R-:W-:Y:S05]  /*9880*/  @!P0 BRA `(.L_x_157) ;  /* 0xfffffffc00f08947 */ /* 0x004fea000383ffff */
[----:B------:R-:W-:Y:S05]  /*9890*/  BRA `(.L_x_158) ;  /* 0xffffffa800ec7947 */ /* 0x000fea000383ffff */
.L_x_71:
[----:B------:R-:W-:-:S07]  /*98a0*/  MOV R0, UR5 ;  /* 0x0000000500007c02 */ /* 0x000fce0008000f00 */
.L_x_159:
[----:B-1----:R1:W2:Y:S02]  /*98b0*/  SYNCS.PHASECHK.TRANS64.TRYWAIT P0, [R0+URZ], R3 ;  /* 0x00000003000075a7 */ /* 0x0022a400080011ff */
[----:B--2---:R-:W-:Y:S05]  /*98c0*/  @!P0 NANOSLEEP.SYNCS 0x989680 ;  /* 0x009896800000895d */ /* 0x004fea0003900000 */
[----:B------:R-:W2:Y:S02]  /*98d0*/  @!P0 SYNCS.PHASECHK.TRANS64 P0, [R0+URZ], R3 ;  /* 0x00000003000085a7 */ /* 0x000ea400080010ff */
[----:B--2---:R-:W-:Y:S05]  /*98e0*/  @!P0 BRA `(.L_x_159) ;  /* 0xfffffffc00f08947 */ /* 0x004fea000383ffff */
[----:B------:R-:W-:Y:S05]  /*98f0*/  BRA `(.L_x_160) ;  /* 0xffffffa800f87947 */ /* 0x000fea000383ffff */
.L_x_72:
[----:B-1----:R-:W-:-:S07]  /*9900*/  MOV R0, UR4 ;  /* 0x0000000400007c02 */ /* 0x002fce0008000f00 */
.L_x_161:
[----:B-1----:R1:W2:Y:S02]  /*9910*/  SYNCS.PHASECHK.TRANS64.TRYWAIT P0, [R0+URZ], R2 ;  /* 0x00000002000075a7 */ /* 0x0022a400080011ff */
[----:B--2---:R-:W-:Y:S05]  /*9920*/  @!P0 NANOSLEEP.SYNCS 0x989680 ;  /* 0x009896800000895d */ /* 0x004fea0003900000 */
[----:B------:R-:W2:Y:S02]  /*9930*/  @!P0 SYNCS.PHASECHK.TRANS64 P0, [R0+URZ], R2 ;  /* 0x00000002000085a7 */ /* 0x000ea400080010ff */
[----:B--2---:R-:W-:Y:S05]  /*9940*/  @!P0 BRA `(.L_x_161) ;  /* 0xfffffffc00f08947 */ /* 0x004fea000383ffff */
[----:B------:R-:W-:Y:S05]  /*9950*/  BRA `(.L_x_162) ;  /* 0xffffffac00047947 */ /* 0x000fea000383ffff */
.L_x_77:
[----:B---3--:R3:W4:Y:S02]  /*9960*/  SYNCS.PHASECHK.TRANS64.TRYWAIT P0, [R12+URZ+0x70], R0 ;  /* 0x000070000c0075a7 */ /* 0x00872400080011ff */
[----:B----4-:R-:W-:Y:S05]  /*9970*/  @!P0 NANOSLEEP.SYNCS 0x989680 ;  /* 0x009896800000895d */ /* 0x010fea0003900000 */
[----:B------:R-:W4:Y:S02]  /*9980*/  @!P0 SYNCS.PHASECHK.TRANS64 P0, [R12+URZ+0x70], R0 ;  /* 0x000070000c0085a7 */ /* 0x000f2400080010ff */
[----:B----4-:R-:W-:Y:S05]  /*9990*/  @!P0 BRA `(.L_x_77) ;  /* 0xfffffffc00f08947 */ /* 0x010fea000383ffff */
[----:B------:R-:W-:Y:S05]  /*99a0*/  BRA `(.L_x_163) ;  /* 0xffffffb000287947 */ /* 0x000fea000383ffff */
.L_x_80:
[----:B-1----:R-:W-:Y:S07]  /*99b0*/  MOV R0, UR21 ;  /* 0x0000001500007c02 */ /* 0x002fee0008000f00 */
.L_x_164:
[----:B-1----:R1:W3:Y:S02]  /*99c0*/  SYNCS.PHASECHK.TRANS64.TRYWAIT P2, [R0+URZ+0x68], R6 ;  /* 0x00006806000075a7 */ /* 0x0022e400080411ff */
[----:B---3--:R-:W-:Y:S05]  /*99d0*/  @!P2 NANOSLEEP.SYNCS 0x989680 ;  /* 0x009896800000a95d */ /* 0x008fea0003900000 */
[----:B------:R-:W3:Y:S02]  /*99e0*/  @!P2 SYNCS.PHASECHK.TRANS64 P2, [R0+URZ+0x68], R6 ;  /* 0x000068060000a5a7 */ /* 0x000ee400080410ff */
[----:B---3--:R-:W-:Y:S05]  /*99f0*/  @!P2 BRA `(.L_x_164) ;  /* 0xfffffffc00f0a947 */ /* 0x008fea000383ffff */
[----:B------:R-:W-:Y:S05]  /*9a00*/  BRA `(.L_x_79) ;  /* 0xffffffb400907947 */ /* 0x000fea000383ffff */
.L_x_83:
[----:B------:R-:W-:Y:S07]  /*9a10*/  MOV R0, UR21 ;  /* 0x0000001500007c02 */ /* 0x000fee0008000f00 */
.L_x_165:
[----:B-1----:R1:W3:Y:S02]  /*9a20*/  SYNCS.PHASECHK.TRANS64.TRYWAIT P0, [R0+URZ+0x40], R9 ;  /* 0x00004009000075a7 */ /* 0x0022e400080011ff */
[----:B---3--:R-:W-:Y:S05]  /*9a30*/  @!P0 NANOSLEEP.SYNCS 0x989680 ;  /* 0x009896800000895d */ /* 0x008fea0003900000 */
[----:B------:R-:W3:Y:S02]  /*9a40*/  @!P0 SYNCS.PHASECHK.TRANS64 P0, [R0+URZ+0x40], R9 ;  /* 0x00004009000085a7 */ /* 0x000ee400080010ff */
[----:B---3--:R-:W-:Y:S05]  /*9a50*/  @!P0 BRA `(.L_x_165) ;  /* 0xfffffffc00f08947 */ /* 0x008fea000383ffff */
[----:B------:R-:W-:Y:S05]  /*9a60*/  BRA `(.L_x_166) ;  /* 0xffffffb400ec7947 */ /* 0x000fea000383ffff */
.L_x_84:
[----:B------:R-:W-:Y:S07]  /*9a70*/  MOV R0, UR21 ;  /* 0x0000001500007c02 */ /* 0x000fee0008000f00 */
.L_x_167:
[----:B-1----:R1:W3:Y:S02]  /*9a80*/  SYNCS.PHASECHK.TRANS64.TRYWAIT P0, [R0+URZ+0x48], R9 ;  /* 0x00004809000075a7 */ /* 0x0022e400080011ff */
[----:B---3--:R-:W-:Y:S05]  /*9a90*/  @!P0 NANOSLEEP.SYNCS 0x989680 ;  /* 0x009896800000895d */ /* 0x008fea0003900000 */
[----:B------:R-:W3:Y:S02]  /*9aa0*/  @!P0 SYNCS.PHASECHK.TRANS64 P0, [R0+URZ+0x48], R9 ;  /* 0x00004809000085a7 */ /* 0x000ee400080010ff */
[----:B---3--:R-:W-:Y:S05]  /*9ab0*/  @!P0 BRA `(.L_x_167) ;  /* 0xfffffffc00f08947 */ /* 0x008fea000383ffff */
[----:B------:R-:W-:Y:S05]  /*9ac0*/  BRA `(.L_x_168) ;  /* 0xffffffb8002c7947 */ /* 0x000fea000383ffff */
.L_x_85:
[----:B------:R-:W-:Y:S07]  /*9ad0*/  MOV R0, UR21 ;  /* 0x0000001500007c02 */ /* 0x000fee0008000f00 */
.L_x_169:
[----:B-1----:R1:W3:Y:S02]  /*9ae0*/  SYNCS.PHASECHK.TRANS64.TRYWAIT P0, [R0+URZ+0x50], R9 ;  /* 0x00005009000075a7 */ /* 0x0022e400080011ff */
[----:B---3--:R-:W-:Y:S05]  /*9af0*/  @!P0 NANOSLEEP.SYNCS 0x989680 ;  /* 0x009896800000895d */ /* 0x008fea0003900000 */
[----:B------:R-:W3:Y:S02]  /*9b00*/  @!P0 SYNCS.PHASECHK.TRANS64 P0, [R0+URZ+0x50], R9 ;  /* 0x00005009000085a7 */ /* 0x000ee400080010ff */
[----:B---3--:R-:W-:Y:S05]  /*9b10*/  @!P0 BRA `(.L_x_169) ;  /* 0xfffffffc00f08947 */ /* 0x008fea000383ffff */
[----:B------:R-:W-:Y:S05]  /*9b20*/  BRA `(.L_x_170) ;  /* 0xffffffb800747947 */ /* 0x000fea000383ffff */
.L_x_86:
[----:B------:R-:W-:Y:S07]  /*9b30*/  MOV R0, UR21 ;  /* 0x0000001500007c02 */ /* 0x000fee0008000f00 */
.L_x_171:
[----:B-1----:R1:W3:Y:S02]  /*9b40*/  SYNCS.PHASECHK.TRANS64.TRYWAIT P0, [R0+URZ+0x58], R9 ;  /* 0x00005809000075a7 */ /* 0x0022e400080011ff */
[----:B---3--:R-:W-:Y:S05]  /*9b50*/  @!P0 NANOSLEEP.SYNCS 0x989680 ;  /* 0x009896800000895d */ /* 0x008fea0003900000 */
[----:B------:R-:W3:Y:S02]  /*9b60*/  @!P0 SYNCS.PHASECHK.TRANS64 P0, [R0+URZ+0x58], R9 ;  /* 0x00005809000085a7 */ /* 0x000ee400080010ff */
[----:B---3--:R-:W-:Y:S05]  /*9b70*/  @!P0 BRA `(.L_x_171) ;  /* 0xfffffffc00f08947 */ /* 0x008fea000383ffff */
[----:B------:R-:W-:Y:S05]  /*9b80*/  BRA `(.L_x_172) ;  /* 0xffffffb800b87947 */ /* 0x000fea000383ffff */
.L_x_88:
[----:B------:R-:W-:-:S07]  /*9b90*/  MOV R0, UR21 ;  /* 0x0000001500007c02 */ /* 0x000fce0008000f00 */
.L_x_173:
[----:B-1----:R1:W4:Y:S02]  /*9ba0*/  SYNCS.PHASECHK.TRANS64.TRYWAIT P0, [R0+URZ+0x40], R2 ;  /* 0x00004002000075a7 */ /* 0x00232400080011ff */
[----:B----4-:R-:W-:Y:S05]  /*9bb0*/  @!P0 NANOSLEEP.SYNCS 0x989680 ;  /* 0x009896800000895d */ /* 0x010fea0003900000 */
[----:B------:R-:W4:Y:S02]  /*9bc0*/  @!P0 SYNCS.PHASECHK.TRANS64 P0, [R0+URZ+0x40], R2 ;  /* 0x00004002000085a7 */ /* 0x000f2400080010ff */
[----:B----4-:R-:W-:Y:S05]  /*9bd0*/  @!P0 BRA `(.L_x_173) ;  /* 0xfffffffc00f08947 */ /* 0x010fea000383ffff */
[----:B------:R-:W-:Y:S05]  /*9be0*/  BRA `(.L_x_174) ;  /* 0xffffffbc00307947 */ /* 0x000fea000383ffff */
.L_x_89:
[----:B-1----:R-:W-:-:S07]  /*9bf0*/  MOV R0, UR21 ;  /* 0x0000001500007c02 */ /* 0x002fce0008000f00 */
.L_x_175:
[----:B-1----:R1:W4:Y:S02]  /*9c00*/  SYNCS.PHASECHK.TRANS64.TRYWAIT P0, [R0+URZ+0x48], R2 ;  /* 0x00004802000075a7 */ /* 0x00232400080011ff */
[----:B----4-:R-:W-:Y:S05]  /*9c10*/  @!P0 NANOSLEEP.SYNCS 0x989680 ;  /* 0x009896800000895d */ /* 0x010fea0003900000 */
[----:B------:R-:W4:Y:S02]  /*9c20*/  @!P0 SYNCS.PHASECHK.TRANS64 P0, [R0+URZ+0x48], R2 ;  /* 0x00004802000085a7 */ /* 0x000f2400080010ff */
[----:B----4-:R-:W-:Y:S05]  /*9c30*/  @!P0 BRA `(.L_x_175) ;  /* 0xfffffffc00f08947 */ /* 0x010fea000383ffff */
[----:B------:R-:W-:Y:S05]  /*9c40*/  BRA `(.L_x_176) ;  /* 0xffffffbc00207947 */ /* 0x000fea000383ffff */
.L_x_90:
[----:B-1----:R-:W-:-:S07]  /*9c50*/  MOV R0, UR21 ;  /* 0x0000001500007c02 */ /* 0x002fce0008000f00 */
.L_x_177:
[----:B-1----:R1:W4:Y:S02]  /*9c60*/  SYNCS.PHASECHK.TRANS64.TRYWAIT P0, [R0+URZ+0x50], R2 ;  /* 0x00005002000075a7 */ /* 0x00232400080011ff */
[----:B----4-:R-:W-:Y:S05]  /*9c70*/  @!P0 NANOSLEEP.SYNCS 0x989680 ;  /* 0x009896800000895d */ /* 0x010fea0003900000 */
[----:B------:R-:W4:Y:S02]  /*9c80*/  @!P0 SYNCS.PHASECHK.TRANS64 P0, [R0+URZ+0x50], R2 ;  /* 0x00005002000085a7 */ /* 0x000f2400080010ff */
[----:B----4-:R-:W-:Y:S05]  /*9c90*/  @!P0 BRA `(.L_x_177) ;  /* 0xfffffffc00f08947 */ /* 0x010fea000383ffff */
[----:B------:R-:W-:Y:S05]  /*9ca0*/  BRA `(.L_x_178) ;  /* 0xffffffbc00107947 */ /* 0x000fea000383ffff */
.L_x_92:
[----:B-1----:R1:W2:Y:S02]  /*9cb0*/  SYNCS.PHASECHK.TRANS64.TRYWAIT P0, [R3+URZ+0x70], R0 ;  /* 0x00007000030075a7 */ /* 0x0022a400080011ff */
[----:B--2---:R-:W-:Y:S05]  /*9cc0*/  @!P0 NANOSLEEP.SYNCS 0x989680 ;  /* 0x009896800000895d */ /* 0x004fea0003900000 */
[----:B------:R-:W2:Y:S02]  /*9cd0*/  @!P0 SYNCS.PHASECHK.TRANS64 P0, [R3+URZ+0x70], R0 ;  /* 0x00007000030085a7 */ /* 0x000ea400080010ff */
[----:B--2---:R-:W-:Y:S05]  /*9ce0*/  @!P0 BRA `(.L_x_92) ;  /* 0xfffffffc00f08947 */ /* 0x004fea000383ffff */
[----:B------:R-:W-:Y:S05]  /*9cf0*/  BRA `(.L_x_179) ;  /* 0xffffffbc00e47947 */ /* 0x000fea000383ffff */
.L_x_103:
[----:B-1----:R-:W-:Y:S04]  /*9d00*/  MOV R0, UR43 ;  /* 0x0000002b00007c02 */ /* 0x002fe80008000f00 */
[----:B------:R1:W2:Y:S03]  /*9d10*/  SYNCS.PHASECHK.TRANS64.TRYWAIT P1, [R0+URZ+0x20], R3 ;  /* 0x00002003000075a7 */ /* 0x0002a600080211ff */
[----:B--2---:R-:W-:Y:S05]  /*9d20*/  @!P1 NANOSLEEP.SYNCS 0x989680 ;  /* 0x009896800000995d */ /* 0x004fea0003900000 */
[----:B------:R-:W2:Y:S02]  /*9d30*/  @!P1 SYNCS.PHASECHK.TRANS64 P1, [R0+URZ+0x20], R3 ;  /* 0x00002003000095a7 */ /* 0x000ea400080210ff */
[----:B--2---:R-:W-:Y:S05]  /*9d40*/  @!P1 BRA `(.L_x_103) ;  /* 0xfffffffc00ec9947 */ /* 0x004fea000383ffff */
[----:B------:R-:W-:Y:S05]  /*9d50*/  BRA `(.L_x_102) ;  /* 0xffffffcc00807947 */ /* 0x000fea000383ffff */
.L_x_105:
[----:B-1----:R1:W3:Y:S02]  /*9d60*/  SYNCS.PHASECHK.TRANS64.TRYWAIT P0, [R26+URZ+0x90], R2 ;  /* 0x000090021a0075a7 */ /* 0x0022e400080011ff */
[----:B---3--:R-:W-:Y:S05]  /*9d70*/  @!P0 NANOSLEEP.SYNCS 0x989680 ;  /* 0x009896800000895d */ /* 0x008fea0003900000 */
[----:B------:R-:W3:Y:S02]  /*9d80*/  @!P0 SYNCS.PHASECHK.TRANS64 P0, [R26+URZ+0x90], R2 ;  /* 0x000090021a0085a7 */ /* 0x000ee400080010ff */
[----:B---3--:R-:W-:Y:S05]  /*9d90*/  @!P0 BRA `(.L_x_105) ;  /* 0xfffffffc00f08947 */ /* 0x008fea000383ffff */
[----:B------:R-:W-:Y:S05]  /*9da0*/  BRA `(.L_x_104) ;  /* 0xffffffcc00ac7947 */ /* 0x000fea000383ffff */
.L_x_114:
[----:B-1----:R1:W2:Y:S02]  /*9db0*/  SYNCS.PHASECHK.TRANS64.TRYWAIT P0, [R2+URZ+0x20], R0 ;  /* 0x00002000020075a7 */ /* 0x0022a400080011ff */
[----:B--2---:R-:W-:Y:S05]  /*9dc0*/  @!P0 NANOSLEEP.SYNCS 0x989680 ;  /* 0x009896800000895d */ /* 0x004fea0003900000 */
[----:B------:R-:W2:Y:S02]  /*9dd0*/  @!P0 SYNCS.PHASECHK.TRANS64 P0, [R2+URZ+0x20], R0 ;  /* 0x00002000020085a7 */ /* 0x000ea400080010ff */
[----:B--2---:R-:W-:Y:S05]  /*9de0*/  @!P0 BRA `(.L_x_114) ;  /* 0xfffffffc00f08947 */ /* 0x004fea000383ffff */
[----:B------:R-:W-:Y:S05]  /*9df0*/  BRA `(.L_x_113) ;  /* 0xffffffd400d07947 */ /* 0x000fea000383ffff */
.L_x_122:
[----:B-1----:R1:W2:Y:S02]  /*9e00*/  SYNCS.PHASECHK.TRANS64.TRYWAIT P0, [R0+URZ+0x20], R5 ;  /* 0x00002005000075a7 */ /* 0x0022a400080011ff */
[----:B--2---:R-:W-:Y:S05]  /*9e10*/  @!P0 NANOSLEEP.SYNCS 0x989680 ;  /* 0x009896800000895d */ /* 0x004fea0003900000 */
[----:B------:R-:W2:Y:S02]  /*9e20*/  @!P0 SYNCS.PHASECHK.TRANS64 P0, [R0+URZ+0x20], R5 ;  /* 0x00002005000085a7 */ /* 0x000ea400080010ff */
[----:B--2---:R-:W-:Y:S05]  /*9e30*/  @!P0 BRA `(.L_x_122) ;  /* 0xfffffffc00f08947 */ /* 0x004fea000383ffff */
[----:B------:R-:W-:Y:S05]  /*9e40*/  BRA `(.L_x_121) ;  /* 0xffffffe000187947 */ /* 0x000fea000383ffff */
.L_x_130:
[----:B--2---:R2:W3:Y:S02]  /*9e50*/  SYNCS.PHASECHK.TRANS64.TRYWAIT P0, [R2+URZ+0x20], R0 ;  /* 0x00002000020075a7 */ /* 0x0044e400080011ff */
[----:B---3--:R-:W-:Y:S05]  /*9e60*/  @!P0 NANOSLEEP.SYNCS 0x989680 ;  /* 0x009896800000895d */ /* 0x008fea0003900000 */
[----:B------:R-:W3:Y:S02]  /*9e70*/  @!P0 SYNCS.PHASECHK.TRANS64 P0, [R2+URZ+0x20], R0 ;  /* 0x00002000020085a7 */ /* 0x000ee400080010ff */
[----:B---3--:R-:W-:Y:S05]  /*9e80*/  @!P0 BRA `(.L_x_130) ;  /* 0xfffffffc00f08947 */ /* 0x008fea000383ffff */
[----:B------:R-:W-:Y:S05]  /*9e90*/  BRA `(.L_x_129) ;  /* 0xffffffe800607947 */ /* 0x000fea000383ffff */
        .weak           $__internal_0_$__cuda_sm10x_tcgen05_guardrail_trap_col_being_dealloced_not_returned_by_alloc
        .type           $__internal_0_$__cuda_sm10x_tcgen05_guardrail_trap_col_being_dealloced_not_returned_by_alloc,@function
        .size           $__internal_0_$__cuda_sm10x_tcgen05_guardrail_trap_col_being_dealloced_not_returned_by_alloc,($__internal_1_$__cuda_sm10x_tcgen05_guardrail_trap_phase_invalid_during_alloc - $__internal_0_$__cuda_sm10x_tcgen05_guardrail_trap_col_being_dealloced_not_returned_by_alloc)
$__internal_0_$__cuda_sm10x_tcgen05_guardrail_trap_col_being_dealloced_not_returned_by_alloc:
[----:B------:R-:W-:Y:S05]  /*9ea0*/  BPT.TRAP 0x1 ;  /* 0x000000040000795c */ /* 0x000fea0000300000 */
[----:B------:R-:W-:-:S04]  /*9eb0*/  HFMA2 R3, -RZ, RZ, 0, 0 ;  /* 0x00000000ff037431 */ /* 0x000fc800000001ff */
[----:B------:R-:W-:Y:S05]  /*9ec0*/  RET.REL.NODEC R2 `(_ZN7cutlass13device_kernelINS_4gemm6kernel13GemmUniversalIN4cute5tupleIJiiiiEEENS1_10collective13CollectiveMmaINS1_35MainloopSm100TmaUmmaWarpSpecializedILi2ELi2ELi4ENS5_IJNS4_1CILi2EEESB_NSA_ILi1EEEEEEEENS5_IJNSA_ILi64EEENSA_ILi128EEESG_EEENS_10tfloat32_tENS5_IJlSC_lEEESI_SJ_NS4_8TiledMMAINS4_8MMA_AtomIJNS4_17SM100_MMA_TF32_SSISI_SI_fLi64ELi128ELNS4_4UMMA5MajorE0ELSO_0ELNSN_7ScaleInE0ELSP_0EEEEEENS4_6LayoutINS5_IJSC_SC_SC_EEENS5_IJNSA_ILi0EEESU_SU_EEEEENS5_IJNS4_10UnderscoreESX_SX_EEEEENS4_23SM90_TMA_LOAD_MULTICASTENS4_14ComposedLayoutINS4_7SwizzleILi3ELi4ELi3EEENS4_18smem_ptr_flag_bitsILi32EEENSS_INS5_IJNSA_ILi8EEENSA_ILi32EEEEEENS5_IJS17_SC_EEEEEEEvNS4_8identityES10_S1B_vS1C_EENS_8epilogue10collective18CollectiveEpilogueINS1E_23Sm100TmaWarpSpecializedILi4ELi2ELi16ELb1ELb0EEEJSH_NS5_IJNSS_ISF_SC_EENSS_IS17_SC_EEEEESI_SJ_SI_SJ_NS1E_6fusion15FusionCallbacksIS1I_NS1M_17LinearCombinationISI_fSI_fLNS_15FloatRoundStyleE2EEESH_S1L_JEEENS4_5SM1004TMEM4LOAD26SM100_TMEM_LOAD_16dp128b8xENS4_13SM90_TMA_LOADES1B_NS4_17SM75_U32x4_LDSM_NENS4_14SM90_TMA_STOREES1B_NS4_17SM90_U32x4_STSM_NENS4_39AutoVectorizingCopyWithAssumedAlignmentILi128EEEEEEvvEEEEvNT_6ParamsE) ;  /* 0xffffff60024c7950 */ /* 0x000fea0003c3ffff */
        .weak           $__internal_1_$__cuda_sm10x_tcgen05_guardrail_trap_phase_invalid_during_alloc
        .type           $__internal_1_$__cuda_sm10x_tcgen05_guardrail_trap_phase_invalid_during_alloc,@function
        .size           $__internal_1_$__cuda_sm10x_tcgen05_guardrail_trap_phase_invalid_during_alloc,($__internal_2_$__cuda_sm10x_tcgen05_guardrail_trap_unallocated_columns_being_dealloced - $__internal_1_$__cuda_sm10x_tcgen05_guardrail_trap_phase_invalid_during_alloc)
$__internal_1_$__cuda_sm10x_tcgen05_guardrail_trap_phase_invalid_during_alloc:
[----:B------:R-:W-:Y:S05]  /*9ed0*/  BPT.TRAP 0x1 ;  /* 0x000000040000795c */ /* 0x000fea0000300000 */
[----:B------:R-:W-:-:S04]  /*9ee0*/  MOV R5, 0x0 ;  /* 0x0000000000057802 */ /* 0x000fc80000000f00 */
[----:B------:R-:W-:Y:S05]  /*9ef0*/  RET.REL.NODEC R4 `(_ZN7cutlass13device_kernelINS_4gemm6kernel13GemmUniversalIN4cute5tupleIJiiiiEEENS1_10collective13CollectiveMmaINS1_35MainloopSm100TmaUmmaWarpSpecializedILi2ELi2ELi4ENS5_IJNS4_1CILi2EEESB_NSA_ILi1EEEEEEEENS5_IJNSA_ILi64EEENSA_ILi128EEESG_EEENS_10tfloat32_tENS5_IJlSC_lEEESI_SJ_NS4_8TiledMMAINS4_8MMA_AtomIJNS4_17SM100_MMA_TF32_SSISI_SI_fLi64ELi128ELNS4_4UMMA5MajorE0ELSO_0ELNSN_7ScaleInE0ELSP_0EEEEEENS4_6LayoutINS5_IJSC_SC_SC_EEENS5_IJNSA_ILi0EEESU_SU_EEEEENS5_IJNS4_10UnderscoreESX_SX_EEEEENS4_23SM90_TMA_LOAD_MULTICASTENS4_14ComposedLayoutINS4_7SwizzleILi3ELi4ELi3EEENS4_18smem_ptr_flag_bitsILi32EEENSS_INS5_IJNSA_ILi8EEENSA_ILi32EEEEEENS5_IJS17_SC_EEEEEEEvNS4_8identityES10_S1B_vS1C_EENS_8epilogue10collective18CollectiveEpilogueINS1E_23Sm100TmaWarpSpecializedILi4ELi2ELi16ELb1ELb0EEEJSH_NS5_IJNSS_ISF_SC_EENSS_IS17_SC_EEEEESI_SJ_SI_SJ_NS1E_6fusion15FusionCallbacksIS1I_NS1M_17LinearCombinationISI_fSI_fLNS_15FloatRoundStyleE2EEESH_S1L_JEEENS4_5SM1004TMEM4LOAD26SM100_TMEM_LOAD_16dp128b8xENS4_13SM90_TMA_LOADES1B_NS4_17SM75_U32x4_LDSM_NENS4_14SM90_TMA_STOREES1B_NS4_17SM90_U32x4_STSM_NENS4_39AutoVectorizingCopyWithAssumedAlignmentILi128EEEEEEvvEEEEvNT_6ParamsE) ;  /* 0xffffff6004407950 */ /* 0x000fea0003c3ffff */
        .weak           $__internal_2_$__cuda_sm10x_tcgen05_guardrail_trap_unallocated_columns_being_dealloced
        .type           $__internal_2_$__cuda_sm10x_tcgen05_guardrail_trap_unallocated_columns_being_dealloced,@function
        .size           $__internal_2_$__cuda_sm10x_tcgen05_guardrail_trap_unallocated_columns_being_dealloced,(.L_x_181 - $__internal_2_$__cuda_sm10x_tcgen05_guardrail_trap_unallocated_columns_being_dealloced)
$__internal_2_$__cuda_sm10x_tcgen05_guardrail_trap_unallocated_columns_being_dealloced:
[----:B------:R-:W-:Y:S05]  /*9f00*/  BPT.TRAP 0x1 ;  /* 0x000000040000795c */ /* 0x000fea0000300000 */
[----:B------:R-:W-:-:S04]  /*9f10*/  HFMA2 R3, -RZ, RZ, 0, 0 ;  /* 0x00000000ff037431 */ /* 0x000fc800000001ff */
[----:B------:R-:W-:Y:S05]  /*9f20*/  RET.REL.NODEC R2 `(_ZN7cutlass13device_kernelINS_4gemm6kernel13GemmUniversalIN4cute5tupleIJiiiiEEENS1_10collective13CollectiveMmaINS1_35MainloopSm100TmaUmmaWarpSpecializedILi2ELi2ELi4ENS5_IJNS4_1CILi2EEESB_NSA_ILi1EEEEEEEENS5_IJNSA_ILi64EEENSA_ILi128EEESG_EEENS_10tfloat32_tENS5_IJlSC_lEEESI_SJ_NS4_8TiledMMAINS4_8MMA_AtomIJNS4_17SM100_MMA_TF32_SSISI_SI_fLi64ELi128ELNS4_4UMMA5MajorE0ELSO_0ELNSN_7ScaleInE0ELSP_0EEEEEENS4_6LayoutINS5_IJSC_SC_SC_EEENS5_IJNSA_ILi0EEESU_SU_EEEEENS5_IJNS4_10UnderscoreESX_SX_EEEEENS4_23SM90_TMA_LOAD_MULTICASTENS4_14ComposedLayoutINS4_7SwizzleILi3ELi4ELi3EEENS4_18smem_ptr_flag_bitsILi32EEENSS_INS5_IJNSA_ILi8EEENSA_ILi32EEEEEENS5_IJS17_SC_EEEEEEEvNS4_8identityES10_S1B_vS1C_EENS_8epilogue10collective18CollectiveEpilogueINS1E_23Sm100TmaWarpSpecializedILi4ELi2ELi16ELb1ELb0EEEJSH_NS5_IJNSS_ISF_SC_EENSS_IS17_SC_EEEEESI_SJ_SI_SJ_NS1E_6fusion15FusionCallbacksIS1I_NS1M_17LinearCombinationISI_fSI_fLNS_15FloatRoundStyleE2EEESH_S1L_JEEENS4_5SM1004TMEM4LOAD26SM100_TMEM_LOAD_16dp128b8xENS4_13SM90_TMA_LOADES1B_NS4_17SM75_U32x4_LDSM_NENS4_14SM90_TMA_STOREES1B_NS4_17SM90_U32x4_STSM_NENS4_39AutoVectorizingCopyWithAssumedAlignmentILi128EEEEEEvvEEEEvNT_6ParamsE) ;  /* 0xffffff6002347950 */ /* 0x000fea0003c3ffff */
.L_x_180:
[----:B------:R-:W-:-:S00]  /*9f30*/  BRA `(.L_x_180) ;  /* 0xfffffffc00fc7947 */ /* 0x000fc0000383ffff */
[----:B------:R-:W-:-:S00]  /*9f40*/  NOP ;  /* 0x0000000000007918 */ /* 0x000fc00000000000 */
        /* <DEDUP_REMOVED lines=11> */
.L_x_181:


//--------------------- .nv.global.init           --------------------------
	.section	.nv.global.init,"aw",@progbits
.nv.global.init:
	.type		$str$27,@object
	.size		$str$27,($str$28 - $str$27)
$str$27:
        /*0000*/ 	.byte	0x28, 0x61, 0x64, 0x64, 0x72, 0x65, 0x73, 0x73, 0x20, 0x26, 0x20, 0x6d, 0x61, 0x73, 0x6b, 0x29
        /*0010*/ 	.byte	0x20, 0x3d, 0x3d, 0x20, 0x30, 0x00
	.type		$str$28,@object
	.size		$str$28,($str$26 - $str$28)
$str$28:
        /*0016*/ 	.byte	0x2f, 0x74, 0x6d, 0x70, 0x2f, 0x63, 0x75, 0x74, 0x6c, 0x61, 0x73, 0x73, 0x5f, 0x73, 0x77, 0x65
        /*0026*/ 	.byte	0x65, 0x70, 0x5f, 0x73, 0x72, 0x63, 0x2f, 0x69, 0x6e, 0x63, 0x6c, 0x75, 0x64, 0x65, 0x2f, 0x63
        /*0036*/ 	.byte	0x75, 0x74, 0x65, 0x2f, 0x70, 0x6f, 0x69, 0x6e, 0x74, 0x65, 0x72, 0x5f, 0x66, 0x6c, 0x61, 0x67
        /*0046*/ 	.byte	0x67, 0x65, 0x64, 0x2e, 0x68, 0x70, 0x70, 0x00
	.type		$str$26,@object
	.size		$str$26,($str$25 - $str$26)
$str$26:
        /*004e*/ 	.byte	0x2f, 0x74, 0x6d, 0x70, 0x2f, 0x63, 0x75, 0x74, 0x6c, 0x61, 0x73, 0x73, 0x5f, 0x73, 0x77, 0x65
        /*005e*/ 	.byte	0x65, 0x70, 0x5f, 0x73, 0x72, 0x63, 0x2f, 0x69, 0x6e, 0x63, 0x6c, 0x75, 0x64, 0x65, 0x2f, 0x63
        /*006e*/ 	.byte	0x75, 0x74, 0x65, 0x2f, 0x61, 0x74, 0x6f, 0x6d, 0x2f, 0x63, 0x6f, 0x70, 0x79, 0x5f, 0x74, 0x72
        /*007e*/ 	.byte	0x61, 0x69, 0x74, 0x73, 0x5f, 0x73, 0x6d, 0x31, 0x30, 0x30, 0x2e, 0x68, 0x70, 0x70, 0x00
	.type		$str$25,@object
	.size		$str$25,(__unnamed_1 - $str$25)
$str$25:
        /*008d*/ 	.byte	0x28, 0x28, 0x75, 0x69, 0x6e, 0x74, 0x33, 0x32, 0x5f, 0x74, 0x28, 0x74, 0x68, 0x72, 0x65, 0x61
        /*009d*/ 	.byte	0x64, 0x49, 0x64, 0x78, 0x2e, 0x78, 0x29, 0x20, 0x2f, 0x20, 0x33, 0x32, 0x29, 0x20, 0x25, 0x20
        /*00ad*/ 	.byte	0x34, 0x29, 0x20, 0x3d, 0x3d, 0x20, 0x28, 0x28, 0x28, 0x74, 0x6d, 0x65, 0x6d, 0x5f, 0x61, 0x64
        /*00bd*/ 	.byte	0x64, 0x72, 0x20, 0x3e, 0x3e, 0x20, 0x31, 0x36, 0x29, 0x20, 0x2f, 0x20, 0x33, 0x32, 0x29, 0x20
        /*00cd*/ 	.byte	0x25, 0x20, 0x34, 0x29, 0x00
	.type		__unnamed_1,@object
	.size		__unnamed_1,(__unnamed_2 - __unnamed_1)
__unnamed_1:
        /*00d2*/ 	.byte	0x61, 0x75, 0x74, 0x6f, 0x20, 0x63, 0x75, 0x74, 0x65, 0x3a, 0x3a, 0x61, 0x73, 0x5f, 0x70, 0x6f
        /* <DEDUP_REMOVED lines=24> */
        /*0262*/ 	.byte	0x30, 0x34, 0x38, 0x3e, 0x3e, 0x3e, 0x3e, 0x5d, 0x00
	.type		__unnamed_2,@object
	.size		__unnamed_2,(.L_2 - __unnamed_2)
__unnamed_2:
        /* <DEDUP_REMOVED lines=45> */
        /*053b*/ 	.byte	0x3e, 0x3e, 0x3e, 0x5d, 0x00
.L_2:


//--------------------- .nv.shared._ZN7cutlass13device_kernelINS_4gemm6kernel13GemmUniversalIN4cute5tupleIJiiiiEEENS1_10collective13CollectiveMmaINS1_35MainloopSm100TmaUmmaWarpSpecializedILi2ELi2ELi4ENS5_IJNS4_1CILi2EEESB_NSA_ILi1EEEEEEEENS5_IJNSA_ILi64EEENSA_ILi128EEESG_EEENS_10tfloat32_tENS5_IJlSC_lEEESI_SJ_NS4_8TiledMMAINS4_8MMA_AtomIJNS4_17SM100_MMA_TF32_SSISI_SI_fLi64ELi128ELNS4_4UMMA5MajorE0ELSO_0ELNSN_7ScaleInE0ELSP_0EEEEEENS4_6LayoutINS5_IJSC_SC_SC_EEENS5_IJNSA_ILi0EEESU_SU_EEEEENS5_IJNS4_10UnderscoreESX_SX_EEEEENS4_23SM90_TMA_LOAD_MULTICASTENS4_14ComposedLayoutINS4_7SwizzleILi3ELi4ELi3EEENS4_18smem_ptr_flag_bitsILi32EEENSS_INS5_IJNSA_ILi8EEENSA_ILi32EEEEEENS5_IJS17_SC_EEEEEEEvNS4_8identityES10_S1B_vS1C_EENS_8epilogue10collective18CollectiveEpilogueINS1E_23Sm100TmaWarpSpecializedILi4ELi2ELi16ELb1ELb0EEEJSH_NS5_IJNSS_ISF_SC_EENSS_IS17_SC_EEEEESI_SJ_SI_SJ_NS1E_6fusion15FusionCallbacksIS1I_NS1M_17LinearCombinationISI_fSI_fLNS_15FloatRoundStyleE2EEESH_S1L_JEEENS4_5SM1004TMEM4LOAD26SM100_TMEM_LOAD_16dp128b8xENS4_13SM90_TMA_LOADES1B_NS4_17SM75_U32x4_LDSM_NENS4_14SM90_TMA_STOREES1B_NS4_17SM90_U32x4_STSM_NENS4_39AutoVectorizingCopyWithAssumedAlignmentILi128EEEEEEvvEEEEvNT_6ParamsE --------------------------
	.section	.nv.shared._ZN7cutlass13device_kernelINS_4gemm6kernel13GemmUniversalIN4cute5tupleIJiiiiEEENS1_10collective13CollectiveMmaINS1_35MainloopSm100TmaUmmaWarpSpecializedILi2ELi2ELi4ENS5_IJNS4_1CILi2EEESB_NSA_ILi1EEEEEEEENS5_IJNSA_ILi64EEENSA_ILi128EEESG_EEENS_10tfloat32_tENS5_IJlSC_lEEESI_SJ_NS4_8TiledMMAINS4_8MMA_AtomIJNS4_17SM100_MMA_TF32_SSISI_SI_fLi64ELi128ELNS4_4UMMA5MajorE0ELSO_0ELNSN_7ScaleInE0ELSP_0EEEEEENS4_6LayoutINS5_IJSC_SC_SC_EEENS5_IJNSA_ILi0EEESU_SU_EEEEENS5_IJNS4_10UnderscoreESX_SX_EEEEENS4_23SM90_TMA_LOAD_MULTICASTENS4_14ComposedLayoutINS4_7SwizzleILi3ELi4ELi3EEENS4_18smem_ptr_flag_bitsILi32EEENSS_INS5_IJNSA_ILi8EEENSA_ILi32EEEEEENS5_IJS17_SC_EEEEEEEvNS4_8identityES10_S1B_vS1C_EENS_8epilogue10collective18CollectiveEpilogueINS1E_23Sm100TmaWarpSpecializedILi4ELi2ELi16ELb1ELb0EEEJSH_NS5_IJNSS_ISF_SC_EENSS_IS17_SC_EEEEESI_SJ_SI_SJ_NS1E_6fusion15FusionCallbacksIS1I_NS1M_17LinearCombinationISI_fSI_fLNS_15FloatRoundStyleE2EEESH_S1L_JEEENS4_5SM1004TMEM4LOAD26SM100_TMEM_LOAD_16dp128b8xENS4_13SM90_TMA_LOADES1B_NS4_17SM75_U32x4_LDSM_NENS4_14SM90_TMA_STOREES1B_NS4_17SM90_U32x4_STSM_NENS4_39AutoVectorizingCopyWithAssumedAlignmentILi128EEEEEEvvEEEEvNT_6ParamsE,"aw",@nobits
	.sectionflags	@""
	.align	16
	.zero		1024


//--------------------- .nv.shared.reserved.0     --------------------------
	.section	.nv.shared.reserved.0,"aw",@nobits
	.weak		__nv_reservedSMEM_offset_0_alias
	.size		__nv_reservedSMEM_offset_0_alias, 0, 64
	.other		__nv_reservedSMEM_offset_0_alias,@"STO_CUDA_RESERVED_SHARED STV_DEFAULT"
__nv_reservedSMEM_offset_0_alias:
	.zero		0
.nv.shared.reserved.0:
	.zero		64
	.weak		__nv_reservedSMEM_tcgen05_partition
	.type		__nv_reservedSMEM_tcgen05_partition,@object
	.size		__nv_reservedSMEM_tcgen05_partition,(.L_0 - __nv_reservedSMEM_tcgen05_partition)
__nv_reservedSMEM_tcgen05_partition:
	.zero		32
.L_0:


//--------------------- .nv.global                --------------------------
	.section	.nv.global,"aw",@nobits
.nv.global:
	.type		_ZN40_INTERNAL_3810a18e_4_k_cu_1d9d0cf5_100074cute1_E,@object
	.size		_ZN40_INTERNAL_3810a18e_4_k_cu_1d9d0cf5_100074cute1_E,(_ZN40_INTERNAL_3810a18e_4_k_cu_1d9d0cf5_100074cuda3std3__45__cpo6cbeginE - _ZN40_INTERNAL_3810a18e_4_k_cu_1d9d0cf5_100074cute1_E)
_ZN40_INTERNAL_3810a18e_4_k_cu_1d9d0cf5_100074cute1_E:
	.zero		1
	.type		_ZN40_INTERNAL_3810a18e_4_k_cu_1d9d0cf5_100074cuda3std3__45__cpo6cbeginE,@object
	.size		_ZN40_INTERNAL_3810a18e_4_k_cu_1d9d0cf5_100074cuda3std3__45__cpo6cbeginE,(_ZN40_INTERNAL_3810a18e_4_k_cu_1d9d0cf5_100074cuda3std3__48in_placeE - _ZN40_INTERNAL_3810a18e_4_k_cu_1d9d0cf5_100074cuda3std3__45__cpo6cbeginE)
_ZN40_INTERNAL_3810a18e_4_k_cu_1d9d0cf5_100074cuda3std3__45__cpo6cbeginE:
	.zero		1
	.type		_ZN40_INTERNAL_3810a18e_4_k_cu_1d9d0cf5_100074cuda3std3__48in_placeE,@object
	.size		_ZN40_INTERNAL_3810a18e_4_k_cu_1d9d0cf5_100074cuda3std3__48in_placeE,(_ZN40_INTERNAL_3810a18e_4_k_cu_1d9d0cf5_100074cuda3std6ranges3__45__cpo9iter_moveE - _ZN40_INTERNAL_3810a18e_4_k_cu_1d9d0cf5_100074cuda3std3__48in_placeE)
_ZN40_INTERNAL_3810a18e_4_k_cu_1d9d0cf5_100074cuda3std3__48in_placeE:
	.zero		1
	.type		_ZN40_INTERNAL_3810a18e_4_k_cu_1d9d0cf5_100074cuda3std6ranges3__45__cpo9iter_moveE,@object
	.size		_ZN40_INTERNAL_3810a18e_4_k_cu_1d9d0cf5_100074cuda3std6ranges3__45__cpo9iter_moveE,(_ZN40_INTERNAL_3810a18e_4_k_cu_1d9d0cf5_100074cuda3std3__45__cpo5beginE - _ZN40_INTERNAL_3810a18e_4_k_cu_1d9d0cf5_100074cuda3std6ranges3__45__cpo9iter_moveE)
_ZN40_INTERNAL_3810a18e_4_k_cu_1d9d0cf5_100074cuda3std6ranges3__45__cpo9iter_moveE:
	.zero		1
	.type		_ZN40_INTERNAL_3810a18e_4_k_cu_1d9d0cf5_100074cuda3std3__45__cpo5beginE,@object
	.size		_ZN40_INTERNAL_3810a18e_4_k_cu_1d9d0cf5_100074cuda3std3__45__cpo5beginE,(_ZN40_INTERNAL_3810a18e_4_k_cu_1d9d0cf5_100074cuda3std3__442_GLOBAL__N__3810a18e_4_k_cu_1d9d0cf5_100076ignoreE - _ZN40_INTERNAL_3810a18e_4_k_cu_1d9d0cf5_100074cuda3std3__45__cpo5beginE)
_ZN40_INTERNAL_3810a18e_4_k_cu_1d9d0cf5_100074cuda3std3__45__cpo5beginE:
	.zero		1
	.type		_ZN40_INTERNAL_3810a18e_4_k_cu_1d9d0cf5_100074cuda3std3__442_GLOBAL__N__3810a18e_4_k_cu_1d9d0cf5_100076ignoreE,@object
	.size		_ZN40_INTERNAL_3810a18e_4_k_cu_1d9d0cf5_100074cuda3std3__442_GLOBAL__N__3810a18e_4_k_cu_1d9d0cf5_100076ignoreE,(_ZN40_INTERNAL_3810a18e_4_k_cu_1d9d0cf5_100074cute7productE - _ZN40_INTERNAL_3810a18e_4_k_cu_1d9d0cf5_100074cuda3std3__442_GLOBAL__N__3810a18e_4_k_cu_1d9d0cf5_100076ignoreE)
_ZN40_INTERNAL_3810a18e_4_k_cu_1d9d0cf5_100074cuda3std3__442_GLOBAL__N__3810a18e_4_k_cu_1d9d0cf5_100076ignoreE:
	.zero		1
	.type		_ZN40_INTERNAL_3810a18e_4_k_cu_1d9d0cf5_100074cute7productE,@object
	.size		_ZN40_INTERNAL_3810a18e_4_k_cu_1d9d0cf5_100074cute7productE,(_ZN40_INTERNAL_3810a18e_4_k_cu_1d9d0cf5_100074cuda3std3__45__cpo3endE - _ZN40_INTERNAL_3810a18e_4_k_cu_1d9d0cf5_100074cute7productE)
_ZN40_INTERNAL_3810a18e_4_k_cu_1d9d0cf5_100074cute7productE:
	.zero		1
	.type		_ZN40_INTERNAL_3810a18e_4_k_cu_1d9d0cf5_100074cuda3std3__45__cpo3endE,@object
	.size		_ZN40_INTERNAL_3810a18e_4_k_cu_1d9d0cf5_100074cuda3std3__45__cpo3endE,(_ZN40_INTERNAL_3810a18e_4_k_cu_1d9d0cf5_100074cuda3std3__419piecewise_constructE - _ZN40_INTERNAL_3810a18e_4_k_cu_1d9d0cf5_100074cuda3std3__45__cpo3endE)
_ZN40_INTERNAL_3810a18e_4_k_cu_1d9d0cf5_100074cuda3std3__45__cpo3endE:
	.zero		1
	.type		_ZN40_INTERNAL_3810a18e_4_k_cu_1d9d0cf5_100074cuda3std3__419piecewise_constructE,@object
	.size		_ZN40_INTERNAL_3810a18e_4_k_cu_1d9d0cf5_100074cuda3std3__419piecewise_constructE,(_ZN40_INTERNAL_3810a18e_4_k_cu_1d9d0cf5_100074cuda3std3__45__cpo4cendE - _ZN40_INTERNAL_3810a18e_4_k_cu_1d9d0cf5_100074cuda3std3__419piecewise_constructE)
_ZN40_INTERNAL_3810a18e_4_k_cu_1d9d0cf5_100074cuda3std3__419piecewise_constructE:
	.zero		1
	.type		_ZN40_INTERNAL_3810a18e_4_k_cu_1d9d0cf5_100074cuda3std3__45__cpo4cendE,@object
	.size		_ZN40_INTERNAL_3810a18e_4_k_cu_1d9d0cf5_100074cuda3std3__45__cpo4cendE,(_ZN40_INTERNAL_3810a18e_4_k_cu_1d9d0cf5_100074cuda3std6ranges3__45__cpo4swapE - _ZN40_INTERNAL_3810a18e_4_k_cu_1d9d0cf5_100074cuda3std3__45__cpo4cendE)
_ZN40_INTERNAL_3810a18e_4_k_cu_1d9d0cf5_100074cuda3std3__45__cpo4cendE:
	.zero		1
	.type		_ZN40_INTERNAL_3810a18e_4_k_cu_1d9d0cf5_100074cuda3std6ranges3__45__cpo4swapE,@object
	.size		_ZN40_INTERNAL_3810a18e_4_k_cu_1d9d0cf5_100074cuda3std6ranges3__45__cpo4swapE,(.L_10 - _ZN40_INTERNAL_3810a18e_4_k_cu_1d9d0cf5_100074cuda3std6ranges3__45__cpo4swapE)
_ZN40_INTERNAL_3810a18e_4_k_cu_1d9d0cf5_100074cuda3std6ranges3__45__cpo4swapE:
	.zero		1
.L_10:


//--------------------- .nv.constant0._ZN7cutlass13device_kernelINS_4gemm6kernel13GemmUniversalIN4cute5tupleIJiiiiEEENS1_10collective13CollectiveMmaINS1_35MainloopSm100TmaUmmaWarpSpecializedILi2ELi2ELi4ENS5_IJNS4_1CILi2EEESB_NSA_ILi1EEEEEEEENS5_IJNSA_ILi64EEENSA_ILi128EEESG_EEENS_10tfloat32_tENS5_IJlSC_lEEESI_SJ_NS4_8TiledMMAINS4_8MMA_AtomIJNS4_17SM100_MMA_TF32_SSISI_SI_fLi64ELi128ELNS4_4UMMA5MajorE0ELSO_0ELNSN_7ScaleInE0ELSP_0EEEEEENS4_6LayoutINS5_IJSC_SC_SC_EEENS5_IJNSA_ILi0EEESU_SU_EEEEENS5_IJNS4_10UnderscoreESX_SX_EEEEENS4_23SM90_TMA_LOAD_MULTICASTENS4_14ComposedLayoutINS4_7SwizzleILi3ELi4ELi3EEENS4_18smem_ptr_flag_bitsILi32EEENSS_INS5_IJNSA_ILi8EEENSA_ILi32EEEEEENS5_IJS17_SC_EEEEEEEvNS4_8identityES10_S1B_vS1C_EENS_8epilogue10collective18CollectiveEpilogueINS1E_23Sm100TmaWarpSpecializedILi4ELi2ELi16ELb1ELb0EEEJSH_NS5_IJNSS_ISF_SC_EENSS_IS17_SC_EEEEESI_SJ_SI_SJ_NS1E_6fusion15FusionCallbacksIS1I_NS1M_17LinearCombinationISI_fSI_fLNS_15FloatRoundStyleE2EEESH_S1L_JEEENS4_5SM1004TMEM4LOAD26SM100_TMEM_LOAD_16dp128b8xENS4_13SM90_TMA_LOADES1B_NS4_17SM75_U32x4_LDSM_NENS4_14SM90_TMA_STOREES1B_NS4_17SM90_U32x4_STSM_NENS4_39AutoVectorizingCopyWithAssumedAlignmentILi128EEEEEEvvEEEEvNT_6ParamsE --------------------------
	.section	.nv.constant0._ZN7cutlass13device_kernelINS_4gemm6kernel13GemmUniversalIN4cute5tupleIJiiiiEEENS1_10collective13CollectiveMmaINS1_35MainloopSm100TmaUmmaWarpSpecializedILi2ELi2ELi4ENS5_IJNS4_1CILi2EEESB_NSA_ILi1EEEEEEEENS5_IJNSA_ILi64EEENSA_ILi128EEESG_EEENS_10tfloat32_tENS5_IJlSC_lEEESI_SJ_NS4_8TiledMMAINS4_8MMA_AtomIJNS4_17SM100_MMA_TF32_SSISI_SI_fLi64ELi128ELNS4_4UMMA5MajorE0ELSO_0ELNSN_7ScaleInE0ELSP_0EEEEEENS4_6LayoutINS5_IJSC_SC_SC_EEENS5_IJNSA_ILi0EEESU_SU_EEEEENS5_IJNS4_10UnderscoreESX_SX_EEEEENS4_23SM90_TMA_LOAD_MULTICASTENS4_14ComposedLayoutINS4_7SwizzleILi3ELi4ELi3EEENS4_18smem_ptr_flag_bitsILi32EEENSS_INS5_IJNSA_ILi8EEENSA_ILi32EEEEEENS5_IJS17_SC_EEEEEEEvNS4_8identityES10_S1B_vS1C_EENS_8epilogue10collective18CollectiveEpilogueINS1E_23Sm100TmaWarpSpecializedILi4ELi2ELi16ELb1ELb0EEEJSH_NS5_IJNSS_ISF_SC_EENSS_IS17_SC_EEEEESI_SJ_SI_SJ_NS1E_6fusion15FusionCallbacksIS1I_NS1M_17LinearCombinationISI_fSI_fLNS_15FloatRoundStyleE2EEESH_S1L_JEEENS4_5SM1004TMEM4LOAD26SM100_TMEM_LOAD_16dp128b8xENS4_13SM90_TMA_LOADES1B_NS4_17SM75_U32x4_LDSM_NENS4_14SM90_TMA_STOREES1B_NS4_17SM90_U32x4_STSM_NENS4_39AutoVectorizingCopyWithAssumedAlignmentILi128EEEEEEvvEEEEvNT_6ParamsE,"a",@progbits
	.sectionflags	@""
	.align	4
.nv.constant0._ZN7cutlass13device_kernelINS_4gemm6kernel13GemmUniversalIN4cute5tupleIJiiiiEEENS1_10collective13CollectiveMmaINS1_35MainloopSm100TmaUmmaWarpSpecializedILi2ELi2ELi4ENS5_IJNS4_1CILi2EEESB_NSA_ILi1EEEEEEEENS5_IJNSA_ILi64EEENSA_ILi128EEESG_EEENS_10tfloat32_tENS5_IJlSC_lEEESI_SJ_NS4_8TiledMMAINS4_8MMA_AtomIJNS4_17SM100_MMA_TF32_SSISI_SI_fLi64ELi128ELNS4_4UMMA5MajorE0ELSO_0ELNSN_7ScaleInE0ELSP_0EEEEEENS4_6LayoutINS5_IJSC_SC_SC_EEENS5_IJNSA_ILi0EEESU_SU_EEEEENS5_IJNS4_10UnderscoreESX_SX_EEEEENS4_23SM90_TMA_LOAD_MULTICASTENS4_14ComposedLayoutINS4_7SwizzleILi3ELi4ELi3EEENS4_18smem_ptr_flag_bitsILi32EEENSS_INS5_IJNSA_ILi8EEENSA_ILi32EEEEEENS5_IJS17_SC_EEEEEEEvNS4_8identityES10_S1B_vS1C_EENS_8epilogue10collective18CollectiveEpilogueINS1E_23Sm100TmaWarpSpecializedILi4ELi2ELi16ELb1ELb0EEEJSH_NS5_IJNSS_ISF_SC_EENSS_IS17_SC_EEEEESI_SJ_SI_SJ_NS1E_6fusion15FusionCallbacksIS1I_NS1M_17LinearCombinationISI_fSI_fLNS_15FloatRoundStyleE2EEESH_S1L_JEEENS4_5SM1004TMEM4LOAD26SM100_TMEM_LOAD_16dp128b8xENS4_13SM90_TMA_LOADES1B_NS4_17SM75_U32x4_LDSM_NENS4_14SM90_TMA_STOREES1B_NS4_17SM90_U32x4_STSM_NENS4_39AutoVectorizingCopyWithAssumedAlignmentILi128EEEEEEvvEEEEvNT_6ParamsE:
	.zero		2944


//--------------------- SYMBOLS --------------------------

	.type		.nv.reservedSmem.offset0,@object
	.size		.nv.reservedSmem.offset0,0x4
	.type		.nv.reservedSmem.cap,@object
	.size		.nv.reservedSmem.cap,0x4
	.type		__assertfail,@function
